//
// Generated by NVIDIA NVVM Compiler
//
// Compiler Build ID: CL-36424714
// Cuda compilation tools, release 13.0, V13.0.88
// Based on NVVM 20.0.0
//

.version 9.0
.target sm_100
.address_size 64

	// .globl	_Z13bp_soa_to_aosP6float2S0_iii

.visible .entry _Z13bp_soa_to_aosP6float2S0_iii(
	.param .u64 .ptr .align 1 _Z13bp_soa_to_aosP6float2S0_iii_param_0,
	.param .u64 .ptr .align 1 _Z13bp_soa_to_aosP6float2S0_iii_param_1,
	.param .u32 _Z13bp_soa_to_aosP6float2S0_iii_param_2,
	.param .u32 _Z13bp_soa_to_aosP6float2S0_iii_param_3,
	.param .u32 _Z13bp_soa_to_aosP6float2S0_iii_param_4
)
{
	.reg .pred 	%p<11>;
	.reg .b32 	%r<53>;
	.reg .b32 	%f<57>;
	.reg .b64 	%rd<35>;

	ld.param.u64 	%rd4, [_Z13bp_soa_to_aosP6float2S0_iii_param_0];
	ld.param.u64 	%rd5, [_Z13bp_soa_to_aosP6float2S0_iii_param_1];
	ld.param.u32 	%r20, [_Z13bp_soa_to_aosP6float2S0_iii_param_2];
	ld.param.u32 	%r21, [_Z13bp_soa_to_aosP6float2S0_iii_param_3];
	ld.param.u32 	%r22, [_Z13bp_soa_to_aosP6float2S0_iii_param_4];
	cvta.to.global.u64 	%rd1, %rd5;
	cvta.to.global.u64 	%rd2, %rd4;
	mov.u32 	%r23, %ctaid.x;
	mov.u32 	%r24, %ctaid.y;
	mov.u32 	%r25, %nctaid.x;
	mad.lo.s32 	%r26, %r24, %r25, %r23;
	mov.u32 	%r27, %ntid.x;
	mov.u32 	%r28, %ntid.y;
	mov.u32 	%r29, %tid.y;
	mov.u32 	%r30, %tid.x;
	mad.lo.s32 	%r31, %r26, %r28, %r29;
	mad.lo.s32 	%r47, %r31, %r27, %r30;
	mul.lo.s32 	%r32, %r21, %r20;
	div.s32 	%r2, %r32, %r22;
	mov.u32 	%r33, %nctaid.y;
	mul.lo.s32 	%r34, %r25, %r33;
	mul.lo.s32 	%r35, %r34, %r27;
	mul.lo.s32 	%r3, %r35, %r28;
	div.s32 	%r4, %r22, %r21;
	setp.ge.s32 	%p1, %r47, %r2;
	setp.lt.s32 	%p2, %r4, 1;
	or.pred  	%p3, %p1, %p2;
	@%p3 bra 	$L__BB0_11;
	ld.param.u32 	%r45, [_Z13bp_soa_to_aosP6float2S0_iii_param_2];
	mul.wide.s32 	%rd3, %r45, 8;
$L__BB0_2:
	setp.lt.u32 	%p4, %r4, 4;
	mul.lo.s32 	%r6, %r47, %r22;
	mul.lo.s32 	%r48, %r47, %r4;
	mov.b32 	%r52, 0;
	@%p4 bra 	$L__BB0_5;
	and.b32  	%r37, %r4, 2147483644;
	neg.s32 	%r50, %r37;
	mov.u32 	%r49, %r6;
$L__BB0_4:
	.pragma "nounroll";
	ld.param.u32 	%r46, [_Z13bp_soa_to_aosP6float2S0_iii_param_2];
	and.b32  	%r52, %r4, 2147483644;
	mul.wide.s32 	%rd6, %r48, 8;
	add.s64 	%rd7, %rd2, %rd6;
	ld.global.v2.f32 	{%f1, %f2}, [%rd7];
	mul.wide.s32 	%rd8, %r49, 8;
	add.s64 	%rd9, %rd1, %rd8;
	st.global.v2.f32 	[%rd9], {%f1, %f2};
	add.s64 	%rd10, %rd7, %rd3;
	ld.global.v2.f32 	{%f3, %f4}, [%rd10];
	st.global.f32 	[%rd9+8], %f3;
	st.global.f32 	[%rd9+12], %f4;
	mul.wide.s32 	%rd11, %r46, 16;
	add.s64 	%rd12, %rd7, %rd11;
	ld.global.v2.f32 	{%f5, %f6}, [%rd12];
	st.global.f32 	[%rd9+16], %f5;
	st.global.f32 	[%rd9+20], %f6;
	mul.wide.s32 	%rd13, %r46, 24;
	add.s64 	%rd14, %rd7, %rd13;
	ld.global.v2.f32 	{%f7, %f8}, [%rd14];
	st.global.f32 	[%rd9+24], %f7;
	st.global.f32 	[%rd9+28], %f8;
	ld.global.f32 	%f9, [%rd7+8];
	mul.wide.s32 	%rd15, %r21, 8;
	add.s64 	%rd16, %rd9, %rd15;
	st.global.f32 	[%rd16], %f9;
	ld.global.f32 	%f10, [%rd7+12];
	st.global.f32 	[%rd16+4], %f10;
	ld.global.f32 	%f11, [%rd10+8];
	st.global.f32 	[%rd16+8], %f11;
	ld.global.f32 	%f12, [%rd10+12];
	st.global.f32 	[%rd16+12], %f12;
	ld.global.f32 	%f13, [%rd12+8];
	st.global.f32 	[%rd16+16], %f13;
	ld.global.f32 	%f14, [%rd12+12];
	st.global.f32 	[%rd16+20], %f14;
	ld.global.f32 	%f15, [%rd14+8];
	st.global.f32 	[%rd16+24], %f15;
	ld.global.f32 	%f16, [%rd14+12];
	st.global.f32 	[%rd16+28], %f16;
	ld.global.f32 	%f17, [%rd7+16];
	add.s64 	%rd17, %rd16, %rd15;
	st.global.f32 	[%rd17], %f17;
	ld.global.f32 	%f18, [%rd7+20];
	st.global.f32 	[%rd17+4], %f18;
	ld.global.f32 	%f19, [%rd10+16];
	st.global.f32 	[%rd17+8], %f19;
	ld.global.f32 	%f20, [%rd10+20];
	st.global.f32 	[%rd17+12], %f20;
	ld.global.f32 	%f21, [%rd12+16];
	st.global.f32 	[%rd17+16], %f21;
	ld.global.f32 	%f22, [%rd12+20];
	st.global.f32 	[%rd17+20], %f22;
	ld.global.f32 	%f23, [%rd14+16];
	st.global.f32 	[%rd17+24], %f23;
	ld.global.f32 	%f24, [%rd14+20];
	st.global.f32 	[%rd17+28], %f24;
	ld.global.f32 	%f25, [%rd7+24];
	add.s64 	%rd18, %rd17, %rd15;
	st.global.f32 	[%rd18], %f25;
	ld.global.f32 	%f26, [%rd7+28];
	st.global.f32 	[%rd18+4], %f26;
	ld.global.f32 	%f27, [%rd10+24];
	st.global.f32 	[%rd18+8], %f27;
	ld.global.f32 	%f28, [%rd10+28];
	st.global.f32 	[%rd18+12], %f28;
	ld.global.f32 	%f29, [%rd12+24];
	st.global.f32 	[%rd18+16], %f29;
	ld.global.f32 	%f30, [%rd12+28];
	st.global.f32 	[%rd18+20], %f30;
	ld.global.f32 	%f31, [%rd14+24];
	st.global.f32 	[%rd18+24], %f31;
	ld.global.f32 	%f32, [%rd14+28];
	st.global.f32 	[%rd18+28], %f32;
	add.s32 	%r50, %r50, 4;
	shl.b32 	%r38, %r21, 2;
	add.s32 	%r49, %r49, %r38;
	add.s32 	%r48, %r48, 4;
	setp.ne.s32 	%p5, %r50, 0;
	@%p5 bra 	$L__BB0_4;
$L__BB0_5:
	and.b32  	%r39, %r4, 3;
	setp.eq.s32 	%p6, %r39, 0;
	@%p6 bra 	$L__BB0_10;
	setp.eq.s32 	%p7, %r39, 1;
	@%p7 bra 	$L__BB0_8;
	mad.lo.s32 	%r40, %r47, %r4, %r52;
	mul.wide.s32 	%rd19, %r40, 8;
	add.s64 	%rd20, %rd2, %rd19;
	ld.global.v2.f32 	{%f33, %f34}, [%rd20];
	mad.lo.s32 	%r41, %r52, %r21, %r6;
	mul.wide.s32 	%rd21, %r41, 8;
	add.s64 	%rd22, %rd1, %rd21;
	st.global.v2.f32 	[%rd22], {%f33, %f34};
	add.s64 	%rd23, %rd20, %rd3;
	ld.global.v2.f32 	{%f35, %f36}, [%rd23];
	st.global.f32 	[%rd22+8], %f35;
	st.global.f32 	[%rd22+12], %f36;
	add.s64 	%rd24, %rd23, %rd3;
	ld.global.v2.f32 	{%f37, %f38}, [%rd24];
	st.global.f32 	[%rd22+16], %f37;
	st.global.f32 	[%rd22+20], %f38;
	add.s64 	%rd25, %rd24, %rd3;
	ld.global.v2.f32 	{%f39, %f40}, [%rd25];
	st.global.f32 	[%rd22+24], %f39;
	st.global.f32 	[%rd22+28], %f40;
	ld.global.f32 	%f41, [%rd20+8];
	mul.wide.s32 	%rd26, %r21, 8;
	add.s64 	%rd27, %rd22, %rd26;
	st.global.f32 	[%rd27], %f41;
	ld.global.f32 	%f42, [%rd20+12];
	st.global.f32 	[%rd27+4], %f42;
	ld.global.f32 	%f43, [%rd23+8];
	st.global.f32 	[%rd27+8], %f43;
	ld.global.f32 	%f44, [%rd23+12];
	st.global.f32 	[%rd27+12], %f44;
	ld.global.f32 	%f45, [%rd24+8];
	st.global.f32 	[%rd27+16], %f45;
	ld.global.f32 	%f46, [%rd24+12];
	st.global.f32 	[%rd27+20], %f46;
	ld.global.f32 	%f47, [%rd25+8];
	st.global.f32 	[%rd27+24], %f47;
	ld.global.f32 	%f48, [%rd25+12];
	st.global.f32 	[%rd27+28], %f48;
	add.s32 	%r52, %r52, 2;
$L__BB0_8:
	and.b32  	%r42, %r4, 1;
	setp.eq.b32 	%p8, %r42, 1;
	not.pred 	%p9, %p8;
	@%p9 bra 	$L__BB0_10;
	mad.lo.s32 	%r43, %r47, %r4, %r52;
	mul.wide.s32 	%rd28, %r43, 8;
	add.s64 	%rd29, %rd2, %rd28;
	ld.global.v2.f32 	{%f49, %f50}, [%rd29];
	mad.lo.s32 	%r44, %r52, %r21, %r6;
	mul.wide.s32 	%rd30, %r44, 8;
	add.s64 	%rd31, %rd1, %rd30;
	st.global.v2.f32 	[%rd31], {%f49, %f50};
	add.s64 	%rd32, %rd29, %rd3;
	ld.global.v2.f32 	{%f51, %f52}, [%rd32];
	st.global.f32 	[%rd31+8], %f51;
	st.global.f32 	[%rd31+12], %f52;
	add.s64 	%rd33, %rd32, %rd3;
	ld.global.v2.f32 	{%f53, %f54}, [%rd33];
	st.global.f32 	[%rd31+16], %f53;
	st.global.f32 	[%rd31+20], %f54;
	add.s64 	%rd34, %rd33, %rd3;
	ld.global.v2.f32 	{%f55, %f56}, [%rd34];
	st.global.f32 	[%rd31+24], %f55;
	st.global.f32 	[%rd31+28], %f56;
$L__BB0_10:
	add.s32 	%r47, %r47, %r3;
	setp.lt.s32 	%p10, %r47, %r2;
	@%p10 bra 	$L__BB0_2;
$L__BB0_11:
	ret;

}
	// .globl	_Z13bp_aos_to_soaP6float2S0_iii
.visible .entry _Z13bp_aos_to_soaP6float2S0_iii(
	.param .u64 .ptr .align 1 _Z13bp_aos_to_soaP6float2S0_iii_param_0,
	.param .u64 .ptr .align 1 _Z13bp_aos_to_soaP6float2S0_iii_param_1,
	.param .u32 _Z13bp_aos_to_soaP6float2S0_iii_param_2,
	.param .u32 _Z13bp_aos_to_soaP6float2S0_iii_param_3,
	.param .u32 _Z13bp_aos_to_soaP6float2S0_iii_param_4
)
{
	.reg .pred 	%p<11>;
	.reg .b32 	%r<49>;
	.reg .b32 	%f<57>;
	.reg .b64 	%rd<35>;

	ld.param.u64 	%rd6, [_Z13bp_aos_to_soaP6float2S0_iii_param_0];
	ld.param.u64 	%rd7, [_Z13bp_aos_to_soaP6float2S0_iii_param_1];
	ld.param.u32 	%r21, [_Z13bp_aos_to_soaP6float2S0_iii_param_2];
	ld.param.u32 	%r22, [_Z13bp_aos_to_soaP6float2S0_iii_param_3];
	ld.param.u32 	%r23, [_Z13bp_aos_to_soaP6float2S0_iii_param_4];
	cvta.to.global.u64 	%rd1, %rd7;
	cvta.to.global.u64 	%rd2, %rd6;
	mov.u32 	%r24, %ctaid.x;
	mov.u32 	%r25, %ctaid.y;
	mov.u32 	%r26, %nctaid.x;
	mad.lo.s32 	%r27, %r25, %r26, %r24;
	mov.u32 	%r28, %ntid.x;
	mov.u32 	%r29, %ntid.y;
	mov.u32 	%r30, %tid.y;
	mov.u32 	%r31, %tid.x;
	mad.lo.s32 	%r32, %r27, %r29, %r30;
	mad.lo.s32 	%r43, %r32, %r28, %r31;
	div.s32 	%r2, %r23, %r22;
	div.s32 	%r3, %r21, %r2;
	mov.u32 	%r33, %nctaid.y;
	mul.lo.s32 	%r34, %r26, %r33;
	mul.lo.s32 	%r35, %r34, %r28;
	mul.lo.s32 	%r4, %r35, %r29;
	setp.ge.s32 	%p1, %r43, %r3;
	setp.lt.s32 	%p2, %r2, 1;
	or.pred  	%p3, %p1, %p2;
	@%p3 bra 	$L__BB1_11;
	and.b32  	%r5, %r2, 2147483644;
	neg.s32 	%r6, %r5;
	shl.b32 	%r7, %r22, 2;
	mul.wide.s32 	%rd3, %r21, 8;
	mul.wide.s32 	%rd4, %r21, 16;
	mul.wide.s32 	%rd5, %r21, 24;
$L__BB1_2:
	setp.lt.u32 	%p4, %r2, 4;
	mul.lo.s32 	%r9, %r43, %r23;
	mul.lo.s32 	%r10, %r43, %r2;
	mov.b32 	%r48, 0;
	@%p4 bra 	$L__BB1_5;
	mov.u32 	%r44, %r10;
	mov.u32 	%r45, %r9;
	mov.u32 	%r46, %r6;
$L__BB1_4:
	.pragma "nounroll";
	mul.wide.s32 	%rd8, %r44, 8;
	add.s64 	%rd9, %rd1, %rd8;
	mul.wide.s32 	%rd10, %r45, 8;
	add.s64 	%rd11, %rd2, %rd10;
	ld.global.v2.f32 	{%f1, %f2}, [%rd11];
	st.global.v2.f32 	[%rd9], {%f1, %f2};
	ld.global.f32 	%f3, [%rd11+8];
	add.s64 	%rd12, %rd9, %rd3;
	ld.global.f32 	%f4, [%rd11+12];
	st.global.v2.f32 	[%rd12], {%f3, %f4};
	ld.global.f32 	%f5, [%rd11+16];
	add.s64 	%rd13, %rd9, %rd4;
	ld.global.f32 	%f6, [%rd11+20];
	st.global.v2.f32 	[%rd13], {%f5, %f6};
	ld.global.f32 	%f7, [%rd11+24];
	add.s64 	%rd14, %rd9, %rd5;
	ld.global.f32 	%f8, [%rd11+28];
	st.global.v2.f32 	[%rd14], {%f7, %f8};
	mul.wide.s32 	%rd15, %r22, 8;
	add.s64 	%rd16, %rd11, %rd15;
	ld.global.v2.f32 	{%f9, %f10}, [%rd16];
	st.global.f32 	[%rd9+8], %f9;
	st.global.f32 	[%rd9+12], %f10;
	ld.global.f32 	%f11, [%rd16+8];
	st.global.f32 	[%rd12+8], %f11;
	ld.global.f32 	%f12, [%rd16+12];
	st.global.f32 	[%rd12+12], %f12;
	ld.global.f32 	%f13, [%rd16+16];
	st.global.f32 	[%rd13+8], %f13;
	ld.global.f32 	%f14, [%rd16+20];
	st.global.f32 	[%rd13+12], %f14;
	ld.global.f32 	%f15, [%rd16+24];
	st.global.f32 	[%rd14+8], %f15;
	ld.global.f32 	%f16, [%rd16+28];
	st.global.f32 	[%rd14+12], %f16;
	add.s64 	%rd17, %rd16, %rd15;
	ld.global.v2.f32 	{%f17, %f18}, [%rd17];
	st.global.f32 	[%rd9+16], %f17;
	st.global.f32 	[%rd9+20], %f18;
	ld.global.f32 	%f19, [%rd17+8];
	st.global.f32 	[%rd12+16], %f19;
	ld.global.f32 	%f20, [%rd17+12];
	st.global.f32 	[%rd12+20], %f20;
	ld.global.f32 	%f21, [%rd17+16];
	st.global.f32 	[%rd13+16], %f21;
	ld.global.f32 	%f22, [%rd17+20];
	st.global.f32 	[%rd13+20], %f22;
	ld.global.f32 	%f23, [%rd17+24];
	st.global.f32 	[%rd14+16], %f23;
	ld.global.f32 	%f24, [%rd17+28];
	st.global.f32 	[%rd14+20], %f24;
	add.s64 	%rd18, %rd17, %rd15;
	ld.global.v2.f32 	{%f25, %f26}, [%rd18];
	st.global.f32 	[%rd9+24], %f25;
	st.global.f32 	[%rd9+28], %f26;
	ld.global.f32 	%f27, [%rd18+8];
	st.global.f32 	[%rd12+24], %f27;
	ld.global.f32 	%f28, [%rd18+12];
	st.global.f32 	[%rd12+28], %f28;
	ld.global.f32 	%f29, [%rd18+16];
	st.global.f32 	[%rd13+24], %f29;
	ld.global.f32 	%f30, [%rd18+20];
	st.global.f32 	[%rd13+28], %f30;
	ld.global.f32 	%f31, [%rd18+24];
	st.global.f32 	[%rd14+24], %f31;
	ld.global.f32 	%f32, [%rd18+28];
	st.global.f32 	[%rd14+28], %f32;
	add.s32 	%r46, %r46, 4;
	add.s32 	%r45, %r45, %r7;
	add.s32 	%r44, %r44, 4;
	setp.ne.s32 	%p5, %r46, 0;
	mov.u32 	%r48, %r5;
	@%p5 bra 	$L__BB1_4;
$L__BB1_5:
	and.b32  	%r37, %r2, 3;
	setp.eq.s32 	%p6, %r37, 0;
	@%p6 bra 	$L__BB1_10;
	setp.eq.s32 	%p7, %r37, 1;
	@%p7 bra 	$L__BB1_8;
	mad.lo.s32 	%r38, %r48, %r22, %r9;
	mul.wide.s32 	%rd19, %r38, 8;
	add.s64 	%rd20, %rd2, %rd19;
	ld.global.v2.f32 	{%f33, %f34}, [%rd20];
	add.s32 	%r39, %r48, %r10;
	mul.wide.s32 	%rd21, %r39, 8;
	add.s64 	%rd22, %rd1, %rd21;
	st.global.v2.f32 	[%rd22], {%f33, %f34};
	ld.global.f32 	%f35, [%rd20+8];
	add.s64 	%rd23, %rd22, %rd3;
	ld.global.f32 	%f36, [%rd20+12];
	st.global.v2.f32 	[%rd23], {%f35, %f36};
	ld.global.f32 	%f37, [%rd20+16];
	add.s64 	%rd24, %rd23, %rd3;
	ld.global.f32 	%f38, [%rd20+20];
	st.global.v2.f32 	[%rd24], {%f37, %f38};
	ld.global.f32 	%f39, [%rd20+24];
	add.s64 	%rd25, %rd24, %rd3;
	ld.global.f32 	%f40, [%rd20+28];
	st.global.v2.f32 	[%rd25], {%f39, %f40};
	mul.wide.s32 	%rd26, %r22, 8;
	add.s64 	%rd27, %rd20, %rd26;
	ld.global.v2.f32 	{%f41, %f42}, [%rd27];
	st.global.f32 	[%rd22+8], %f41;
	st.global.f32 	[%rd22+12], %f42;
	ld.global.f32 	%f43, [%rd27+8];
	st.global.f32 	[%rd23+8], %f43;
	ld.global.f32 	%f44, [%rd27+12];
	st.global.f32 	[%rd23+12], %f44;
	ld.global.f32 	%f45, [%rd27+16];
	st.global.f32 	[%rd24+8], %f45;
	ld.global.f32 	%f46, [%rd27+20];
	st.global.f32 	[%rd24+12], %f46;
	ld.global.f32 	%f47, [%rd27+24];
	st.global.f32 	[%rd25+8], %f47;
	ld.global.f32 	%f48, [%rd27+28];
	st.global.f32 	[%rd25+12], %f48;
	add.s32 	%r48, %r48, 2;
$L__BB1_8:
	and.b32  	%r40, %r2, 1;
	setp.eq.b32 	%p8, %r40, 1;
	not.pred 	%p9, %p8;
	@%p9 bra 	$L__BB1_10;
	mad.lo.s32 	%r41, %r48, %r22, %r9;
	mul.wide.s32 	%rd28, %r41, 8;
	add.s64 	%rd29, %rd2, %rd28;
	ld.global.v2.f32 	{%f49, %f50}, [%rd29];
	add.s32 	%r42, %r48, %r10;
	mul.wide.s32 	%rd30, %r42, 8;
	add.s64 	%rd31, %rd1, %rd30;
	st.global.v2.f32 	[%rd31], {%f49, %f50};
	ld.global.f32 	%f51, [%rd29+8];
	add.s64 	%rd32, %rd31, %rd3;
	ld.global.f32 	%f52, [%rd29+12];
	st.global.v2.f32 	[%rd32], {%f51, %f52};
	ld.global.f32 	%f53, [%rd29+16];
	add.s64 	%rd33, %rd32, %rd3;
	ld.global.f32 	%f54, [%rd29+20];
	st.global.v2.f32 	[%rd33], {%f53, %f54};
	ld.global.f32 	%f55, [%rd29+24];
	add.s64 	%rd34, %rd33, %rd3;
	ld.global.f32 	%f56, [%rd29+28];
	st.global.v2.f32 	[%rd34], {%f55, %f56};
$L__BB1_10:
	add.s32 	%r43, %r43, %r4;
	setp.lt.s32 	%p10, %r43, %r3;
	@%p10 bra 	$L__BB1_2;
$L__BB1_11:
	ret;

}


// ===== COMPILED SASS (sm_100) =====

	.target	sm_100

	.elftype	@"ET_EXEC"


//--------------------- .note.nv.tkinfo           --------------------------
	.section	.note.nv.tkinfo,"",@"SHT_NOTE"
	.sectionflags	@"SHF_NOTE_NV_TKINFO"
	.tkinfo
        /*0018*/ 	.word	0x00000002
        /*0030*/ 	.string	""
        /*0030*/ 	.string	"ptxas"
        /*0030*/ 	.string	"Cuda compilation tools, release 13.0, V13.0.88"
        /*0030*/ 	.string	"Build cuda_13.0.r13.0/compiler.36424714_0"
        /*0030*/ 	.string	"-arch sm_100 -m 64 "



//--------------------- .note.nv.cuinfo           --------------------------
	.section	.note.nv.cuinfo,"",@"SHT_NOTE"
	.sectionflags	@"SHF_NOTE_NV_CUINFO"
        /*0018*/ 	.short	0x0002
        /*001a*/ 	.short	0x0064
        /*001c*/ 	.short	0x0082
	.zero		2


//--------------------- .nv.info                  --------------------------
	.section	.nv.info,"",@"SHT_CUDA_INFO"
	.align	4


	//----- nvinfo : EIATTR_REGCOUNT
	.align		4
        /*0000*/ 	.byte	0x04, 0x2f
        /*0002*/ 	.short	(.L_1 - .L_0)
	.align		4
.L_0:
        /*0004*/ 	.word	index@(_Z13bp_soa_to_aosP6float2S0_iii)
        /*0008*/ 	.word	0x00000020


	//----- nvinfo : EIATTR_FRAME_SIZE
	.align		4
.L_1:
        /*000c*/ 	.byte	0x04, 0x11
        /*000e*/ 	.short	(.L_3 - .L_2)
	.align		4
.L_2:
        /*0010*/ 	.word	index@(_Z13bp_soa_to_aosP6float2S0_iii)
        /*0014*/ 	.word	0x00000000


	//----- nvinfo : EIATTR_REGCOUNT
	.align		4
.L_3:
        /*0018*/ 	.byte	0x04, 0x2f
        /*001a*/ 	.short	(.L_5 - .L_4)
	.align		4
.L_4:
        /*001c*/ 	.word	index@(_Z13bp_aos_to_soaP6float2S0_iii)
        /*0020*/ 	.word	0x00000020


	//----- nvinfo : EIATTR_FRAME_SIZE
	.align		4
.L_5:
        /*0024*/ 	.byte	0x04, 0x11
        /*0026*/ 	.short	(.L_7 - .L_6)
	.align		4
.L_6:
        /*0028*/ 	.word	index@(_Z13bp_aos_to_soaP6float2S0_iii)
        /*002c*/ 	.word	0x00000000


	//----- nvinfo : EIATTR_MIN_STACK_SIZE
	.align		4
.L_7:
        /*0030*/ 	.byte	0x04, 0x12
        /*0032*/ 	.short	(.L_9 - .L_8)
	.align		4
.L_8:
        /*0034*/ 	.word	index@(_Z13bp_aos_to_soaP6float2S0_iii)
        /*0038*/ 	.word	0x00000000


	//----- nvinfo : EIATTR_MIN_STACK_SIZE
	.align		4
.L_9:
        /*003c*/ 	.byte	0x04, 0x12
        /*003e*/ 	.short	(.L_11 - .L_10)
	.align		4
.L_10:
        /*0040*/ 	.word	index@(_Z13bp_soa_to_aosP6float2S0_iii)
        /*0044*/ 	.word	0x00000000
.L_11:


//--------------------- .nv.compat                --------------------------
	.section	.nv.compat,"",@"SHT_CUDA_COMPAT_INFO"
	.align	4
        /*0000*/ 	.byte	0x02, 0x09, 0x00, 0x00, 0x02, 0x02, 0x01, 0x00, 0x02, 0x05, 0x05, 0x00, 0x03, 0x07, 0x01, 0x01
        /*0010*/ 	.byte	0x02, 0x03, 0x00, 0x00, 0x02, 0x06, 0x01, 0x00, 0x04, 0x0b, 0x08, 0x00, 0x09, 0x00, 0x00, 0x00
        /*0020*/ 	.byte	0x00, 0x00, 0x00, 0x00


//--------------------- .nv.info._Z13bp_aos_to_soaP6float2S0_iii --------------------------
	.section	.nv.info._Z13bp_aos_to_soaP6float2S0_iii,"",@"SHT_CUDA_INFO"
	.sectionflags	@""
	.align	4


	//----- nvinfo : EIATTR_CUDA_API_VERSION
	.align		4
        /*0000*/ 	.byte	0x04, 0x37
        /*0002*/ 	.short	(.L_13 - .L_12)
.L_12:
        /*0004*/ 	.word	0x00000082


	//----- nvinfo : EIATTR_KPARAM_INFO
	.align		4
.L_13:
        /*0008*/ 	.byte	0x04, 0x17
        /*000a*/ 	.short	(.L_15 - .L_14)
.L_14:
        /*000c*/ 	.word	0x00000000
        /*0010*/ 	.short	0x0004
        /*0012*/ 	.short	0x0018
        /*0014*/ 	.byte	0x00, 0xf0, 0x11, 0x00


	//----- nvinfo : EIATTR_KPARAM_INFO
	.align		4
.L_15:
        /*0018*/ 	.byte	0x04, 0x17
        /*001a*/ 	.short	(.L_17 - .L_16)
.L_16:
        /*001c*/ 	.word	0x00000000
        /*0020*/ 	.short	0x0003
        /*0022*/ 	.short	0x0014
        /*0024*/ 	.byte	0x00, 0xf0, 0x11, 0x00


	//----- nvinfo : EIATTR_KPARAM_INFO
	.align		4
.L_17:
        /*0028*/ 	.byte	0x04, 0x17
        /*002a*/ 	.short	(.L_19 - .L_18)
.L_18:
        /*002c*/ 	.word	0x00000000
        /*0030*/ 	.short	0x0002
        /*0032*/ 	.short	0x0010
        /*0034*/ 	.byte	0x00, 0xf0, 0x11, 0x00


	//----- nvinfo : EIATTR_KPARAM_INFO
	.align		4
.L_19:
        /*0038*/ 	.byte	0x04, 0x17
        /*003a*/ 	.short	(.L_21 - .L_20)
.L_20:
        /*003c*/ 	.word	0x00000000
        /*0040*/ 	.short	0x0001
        /*0042*/ 	.short	0x0008
        /*0044*/ 	.byte	0x00, 0xf5, 0x21, 0x00


	//----- nvinfo : EIATTR_KPARAM_INFO
	.align		4
.L_21:
        /*0048*/ 	.byte	0x04, 0x17
        /*004a*/ 	.short	(.L_23 - .L_22)
.L_22:
        /*004c*/ 	.word	0x00000000
        /*0050*/ 	.short	0x0000
        /*0052*/ 	.short	0x0000
        /*0054*/ 	.byte	0x00, 0xf5, 0x21, 0x00


	//----- nvinfo : EIATTR_SPARSE_MMA_MASK
	.align		4
.L_23:
        /*0058*/ 	.byte	0x03, 0x50
        /*005a*/ 	.short	0x0000


	//----- nvinfo : EIATTR_MAXREG_COUNT
	.align		4
        /*005c*/ 	.byte	0x03, 0x1b
        /*005e*/ 	.short	0x00ff


	//----- nvinfo : EIATTR_MERCURY_ISA_VERSION
	.align		4
        /*0060*/ 	.byte	0x03, 0x5f
        /*0062*/ 	.short	0x0101


	//----- nvinfo : EIATTR_VRC_CTA_INIT_COUNT
	.align		4
        /*0064*/ 	.byte	0x02, 0x4a
	.zero		1
	.zero		1


	//----- nvinfo : EIATTR_EXIT_INSTR_OFFSETS
	.align		4
        /*0068*/ 	.byte	0x04, 0x1c
        /*006a*/ 	.short	(.L_25 - .L_24)


	//   ....[0]....
.L_24:
        /*006c*/ 	.word	0x00000430


	//   ....[1]....
        /*0070*/ 	.word	0x00000d10


	//----- nvinfo : EIATTR_CRS_STACK_SIZE
	.align		4
.L_25:
        /*0074*/ 	.byte	0x04, 0x1e
        /*0076*/ 	.short	(.L_27 - .L_26)
.L_26:
        /*0078*/ 	.word	0x00000000


	//----- nvinfo : EIATTR_CBANK_PARAM_SIZE
	.align		4
.L_27:
        /*007c*/ 	.byte	0x03, 0x19
        /*007e*/ 	.short	0x001c


	//----- nvinfo : EIATTR_PARAM_CBANK
	.align		4
        /*0080*/ 	.byte	0x04, 0x0a
        /*0082*/ 	.short	(.L_29 - .L_28)
	.align		4
.L_28:
        /*0084*/ 	.word	index@(.nv.constant0._Z13bp_aos_to_soaP6float2S0_iii)
        /*0088*/ 	.short	0x0380
        /*008a*/ 	.short	0x001c


	//----- nvinfo : EIATTR_SW_WAR
	.align		4
.L_29:
        /*008c*/ 	.byte	0x04, 0x36
        /*008e*/ 	.short	(.L_31 - .L_30)
.L_30:
        /*0090*/ 	.word	0x00000008
.L_31:


//--------------------- .nv.info._Z13bp_soa_to_aosP6float2S0_iii --------------------------
	.section	.nv.info._Z13bp_soa_to_aosP6float2S0_iii,"",@"SHT_CUDA_INFO"
	.sectionflags	@""
	.align	4


	//----- nvinfo : EIATTR_CUDA_API_VERSION
	.align		4
        /*0000*/ 	.byte	0x04, 0x37
        /*0002*/ 	.short	(.L_33 - .L_32)
.L_32:
        /*0004*/ 	.word	0x00000082


	//----- nvinfo : EIATTR_KPARAM_INFO
	.align		4
.L_33:
        /*0008*/ 	.byte	0x04, 0x17
        /*000a*/ 	.short	(.L_35 - .L_34)
.L_34:
        /*000c*/ 	.word	0x00000000
        /*0010*/ 	.short	0x0004
        /*0012*/ 	.short	0x0018
        /*0014*/ 	.byte	0x00, 0xf0, 0x11, 0x00


	//----- nvinfo : EIATTR_KPARAM_INFO
	.align		4
.L_35:
        /*0018*/ 	.byte	0x04, 0x17
        /*001a*/ 	.short	(.L_37 - .L_36)
.L_36:
        /*001c*/ 	.word	0x00000000
        /*0020*/ 	.short	0x0003
        /*0022*/ 	.short	0x0014
        /*0024*/ 	.byte	0x00, 0xf0, 0x11, 0x00


	//----- nvinfo : EIATTR_KPARAM_INFO
	.align		4
.L_37:
        /*0028*/ 	.byte	0x04, 0x17
        /*002a*/ 	.short	(.L_39 - .L_38)
.L_38:
        /*002c*/ 	.word	0x00000000
        /*0030*/ 	.short	0x0002
        /*0032*/ 	.short	0x0010
        /*0034*/ 	.byte	0x00, 0xf0, 0x11, 0x00


	//----- nvinfo : EIATTR_KPARAM_INFO
	.align		4
.L_39:
        /*0038*/ 	.byte	0x04, 0x17
        /*003a*/ 	.short	(.L_41 - .L_40)
.L_40:
        /*003c*/ 	.word	0x00000000
        /*0040*/ 	.short	0x0001
        /*0042*/ 	.short	0x0008
        /*0044*/ 	.byte	0x00, 0xf5, 0x21, 0x00


	//----- nvinfo : EIATTR_KPARAM_INFO
	.align		4
.L_41:
        /*0048*/ 	.byte	0x04, 0x17
        /*004a*/ 	.short	(.L_43 - .L_42)
.L_42:
        /*004c*/ 	.word	0x00000000
        /*0050*/ 	.short	0x0000
        /*0052*/ 	.short	0x0000
        /*0054*/ 	.byte	0x00, 0xf5, 0x21, 0x00


	//----- nvinfo : EIATTR_SPARSE_MMA_MASK
	.align		4
.L_43:
        /*0058*/ 	.byte	0x03, 0x50
        /*005a*/ 	.short	0x0000


	//----- nvinfo : EIATTR_MAXREG_COUNT
	.align		4
        /*005c*/ 	.byte	0x03, 0x1b
        /*005e*/ 	.short	0x00ff


	//----- nvinfo : EIATTR_MERCURY_ISA_VERSION
	.align		4
        /*0060*/ 	.byte	0x03, 0x5f
        /*0062*/ 	.short	0x0101


	//----- nvinfo : EIATTR_VRC_CTA_INIT_COUNT
	.align		4
        /*0064*/ 	.byte	0x02, 0x4a
	.zero		1
	.zero		1


	//----- nvinfo : EIATTR_EXIT_INSTR_OFFSETS
	.align		4
        /*0068*/ 	.byte	0x04, 0x1c
        /*006a*/ 	.short	(.L_45 - .L_44)


	//   ....[0]....
.L_44:
        /*006c*/ 	.word	0x00000430


	//   ....[1]....
        /*0070*/ 	.word	0x00000d60


	//----- nvinfo : EIATTR_CRS_STACK_SIZE
	.align		4
.L_45:
        /*0074*/ 	.byte	0x04, 0x1e
        /*0076*/ 	.short	(.L_47 - .L_46)
.L_46:
        /*0078*/ 	.word	0x00000000


	//----- nvinfo : EIATTR_CBANK_PARAM_SIZE
	.align		4
.L_47:
        /*007c*/ 	.byte	0x03, 0x19
        /*007e*/ 	.short	0x001c


	//----- nvinfo : EIATTR_PARAM_CBANK
	.align		4
        /*0080*/ 	.byte	0x04, 0x0a
        /*0082*/ 	.short	(.L_49 - .L_48)
	.align		4
.L_48:
        /*0084*/ 	.word	index@(.nv.constant0._Z13bp_soa_to_aosP6float2S0_iii)
        /*0088*/ 	.short	0x0380
        /*008a*/ 	.short	0x001c


	//----- nvinfo : EIATTR_SW_WAR
	.align		4
.L_49:
        /*008c*/ 	.byte	0x04, 0x36
        /*008e*/ 	.short	(.L_51 - .L_50)
.L_50:
        /*0090*/ 	.word	0x00000008
.L_51:


//--------------------- .nv.callgraph             --------------------------
	.section	.nv.callgraph,"",@"SHT_CUDA_CALLGRAPH"
	.align	4
	.sectionentsize	8
	.align		4
        /*0000*/ 	.word	0x00000000
	.align		4
        /*0004*/ 	.word	0xffffffff
	.align		4
        /*0008*/ 	.word	0x00000000
	.align		4
        /*000c*/ 	.word	0xfffffffe
	.align		4
        /*0010*/ 	.word	0x00000000
	.align		4
        /*0014*/ 	.word	0xfffffffd
	.align		4
        /*0018*/ 	.word	0x00000000
	.align		4
        /*001c*/ 	.word	0xfffffffc


//--------------------- .text._Z13bp_aos_to_soaP6float2S0_iii --------------------------
	.section	.text._Z13bp_aos_to_soaP6float2S0_iii,"ax",@progbits
	.align	128
        .global         _Z13bp_aos_to_soaP6float2S0_iii
        .type           _Z13bp_aos_to_soaP6float2S0_iii,@function
        .size           _Z13bp_aos_to_soaP6float2S0_iii,(.L_x_12 - _Z13bp_aos_to_soaP6float2S0_iii)
        .other          _Z13bp_aos_to_soaP6float2S0_iii,@"STO_CUDA_ENTRY STV_DEFAULT"
_Z13bp_aos_to_soaP6float2S0_iii:
.text._Z13bp_aos_to_soaP6float2S0_iii:
[----:B------:R-:W-:Y:S08]  /*0000*/  LDC R1, c[0x0][0x37c] ;  /* 0x0000df00ff017b82 */ /* 0x000ff00000000800 */
[----:B------:R-:W0:Y:S01]  /*0010*/  LDC R4, c[0x0][0x394] ;  /* 0x0000e500ff047b82 */ /* 0x000e220000000800 */
[----:B------:R-:W1:Y:S01]  /*0020*/  LDCU UR6, c[0x0][0x370] ;  /* 0x00006e00ff0677ac */ /* 0x000e620008000800 */
[----:B------:R-:W2:Y:S06]  /*0030*/  LDCU UR7, c[0x0][0x360] ;  /* 0x00006c00ff0777ac */ /* 0x000eac0008000800 */
[----:B------:R-:W3:Y:S08]  /*0040*/  LDC R9, c[0x0][0x398] ;  /* 0x0000e600ff097b82 */ /* 0x000ef00000000800 */
[----:B------:R-:W-:Y:S01]  /*0050*/  S2UR UR4, SR_CTAID.X ;  /* 0x00000000000479c3 */ /* 0x000fe20000002500 */
[----:B0-----:R-:W-:-:S07]  /*0060*/  IABS R5, R4 ;  /* 0x0000000400057213 */ /* 0x001fce0000000000 */
[----:B------:R-:W1:Y:S01]  /*0070*/  S2UR UR5, SR_CTAID.Y ;  /* 0x00000000000579c3 */ /* 0x000e620000002600 */
[----:B------:R-:W0:Y:S08]  /*0080*/  I2F.RP R0, R5 ;  /* 0x0000000500007306 */ /* 0x000e300000209400 */
[----:B0-----:R-:W0:Y:S01]  /*0090*/  MUFU.RCP R0, R0 ;  /* 0x0000000000007308 */ /* 0x001e220000001000 */
[----:B-1----:R-:W-:Y:S01]  /*00a0*/  UIMAD UR4, UR5, UR6, UR4 ;  /* 0x00000006050472a4 */ /* 0x002fe2000f8e0204 */
[----:B0-----:R-:W-:-:S06]  /*00b0*/  IADD3 R2, PT, PT, R0, 0xffffffe, RZ ;  /* 0x0ffffffe00027810 */ /* 0x001fcc0007ffe0ff */
[----:B------:R0:W1:Y:S02]  /*00c0*/  F2I.FTZ.U32.TRUNC.NTZ R3, R2 ;  /* 0x0000000200037305 */ /* 0x000064000021f000 */
[----:B0-----:R-:W-:Y:S02]  /*00d0*/  HFMA2 R2, -RZ, RZ, 0, 0 ;  /* 0x00000000ff027431 */ /* 0x001fe400000001ff */
[----:B-1----:R-:W-:-:S04]  /*00e0*/  IMAD.MOV R6, RZ, RZ, -R3 ;  /* 0x000000ffff067224 */ /* 0x002fc800078e0a03 */
[----:B------:R-:W-:Y:S01]  /*00f0*/  IMAD R7, R6, R5, RZ ;  /* 0x0000000506077224 */ /* 0x000fe200078e02ff */
[----:B---3--:R-:W-:-:S03]  /*0100*/  IABS R6, R9 ;  /* 0x0000000900067213 */ /* 0x008fc60000000000 */
[----:B------:R-:W-:Y:S02]  /*0110*/  IMAD.HI.U32 R3, R3, R7, R2 ;  /* 0x0000000703037227 */ /* 0x000fe400078e0002 */
[----:B------:R-:W0:Y:S04]  /*0120*/  LDC R7, c[0x0][0x390] ;  /* 0x0000e400ff077b82 */ /* 0x000e280000000800 */
[----:B------:R-:W-:-:S04]  /*0130*/  IMAD.HI.U32 R0, R3, R6, RZ ;  /* 0x0000000603007227 */ /* 0x000fc800078e00ff */
[----:B------:R-:W-:-:S04]  /*0140*/  IMAD.MOV R3, RZ, RZ, -R0 ;  /* 0x000000ffff037224 */ /* 0x000fc800078e0a00 */
[----:B------:R-:W-:-:S05]  /*0150*/  IMAD R2, R5, R3, R6 ;  /* 0x0000000305027224 */ /* 0x000fca00078e0206 */
[----:B------:R-:W-:Y:S02]  /*0160*/  ISETP.GT.U32.AND P2, PT, R5, R2, PT ;  /* 0x000000020500720c */ /* 0x000fe40003f44070 */
[----:B0-----:R-:W-:-:S11]  /*0170*/  IABS R6, R7 ;  /* 0x0000000700067213 */ /* 0x001fd60000000000 */
[-C--:B------:R-:W-:Y:S01]  /*0180*/  @!P2 IADD3 R2, PT, PT, R2, -R5.reuse, RZ ;  /* 0x800000050202a210 */ /* 0x080fe20007ffe0ff */
[----:B------:R-:W-:Y:S01]  /*0190*/  @!P2 VIADD R0, R0, 0x1 ;  /* 0x000000010000a836 */ /* 0x000fe20000000000 */
[----:B------:R-:W-:Y:S02]  /*01a0*/  ISETP.NE.AND P2, PT, R4, RZ, PT ;  /* 0x000000ff0400720c */ /* 0x000fe40003f45270 */
[----:B------:R-:W-:Y:S02]  /*01b0*/  ISETP.GE.U32.AND P0, PT, R2, R5, PT ;  /* 0x000000050200720c */ /* 0x000fe40003f06070 */
[----:B------:R-:W-:-:S04]  /*01c0*/  LOP3.LUT R2, R9, R4, RZ, 0x3c, !PT ;  /* 0x0000000409027212 */ /* 0x000fc800078e3cff */
[----:B------:R-:W-:-:S07]  /*01d0*/  ISETP.GE.AND P1, PT, R2, RZ, PT ;  /* 0x000000ff0200720c */ /* 0x000fce0003f26270 */
[----:B------:R-:W-:-:S06]  /*01e0*/  @P0 IADD3 R0, PT, PT, R0, 0x1, RZ ;  /* 0x0000000100000810 */ /* 0x000fcc0007ffe0ff */
[----:B------:R-:W-:Y:S01]  /*01f0*/  @!P1 IMAD.MOV R0, RZ, RZ, -R0 ;  /* 0x000000ffff009224 */ /* 0x000fe200078e0a00 */
[----:B------:R-:W-:-:S04]  /*0200*/  @!P2 LOP3.LUT R0, RZ, R4, RZ, 0x33, !PT ;  /* 0x00000004ff00a212 */ /* 0x000fc800078e33ff */
[-C--:B------:R-:W-:Y:S02]  /*0210*/  IABS R8, R0.reuse ;  /* 0x0000000000087213 */ /* 0x080fe40000000000 */
[----:B------:R-:W-:Y:S02]  /*0220*/  IABS R9, R0 ;  /* 0x0000000000097213 */ /* 0x000fe40000000000 */
[----:B------:R-:W0:Y:S08]  /*0230*/  I2F.RP R4, R8 ;  /* 0x0000000800047306 */ /* 0x000e300000209400 */
[----:B0-----:R-:W0:Y:S02]  /*0240*/  MUFU.RCP R4, R4 ;  /* 0x0000000400047308 */ /* 0x001e240000001000 */
[----:B0-----:R-:W-:-:S02]  /*0250*/  IADD3 R2, PT, PT, R4, 0xffffffe, RZ ;  /* 0x0ffffffe04027810 */ /* 0x001fc40007ffe0ff */
[----:B------:R-:W0:Y:S01]  /*0260*/  LDC R4, c[0x0][0x364] ;  /* 0x0000d900ff047b82 */ /* 0x000e220000000800 */
[----:B------:R-:W1:Y:S03]  /*0270*/  LDCU UR8, c[0x0][0x374] ;  /* 0x00006e80ff0877ac */ /* 0x000e660008000800 */
[----:B------:R3:W4:Y:S02]  /*0280*/  F2I.FTZ.U32.TRUNC.NTZ R3, R2 ;  /* 0x0000000200037305 */ /* 0x000724000021f000 */
[----:B---3--:R-:W-:Y:S01]  /*0290*/  MOV R2, RZ ;  /* 0x000000ff00027202 */ /* 0x008fe20000000f00 */
[----:B----4-:R-:W-:-:S04]  /*02a0*/  IMAD.MOV R5, RZ, RZ, -R3 ;  /* 0x000000ffff057224 */ /* 0x010fc800078e0a03 */
[----:B------:R-:W-:-:S04]  /*02b0*/  IMAD R5, R5, R8, RZ ;  /* 0x0000000805057224 */ /* 0x000fc800078e02ff */
[----:B------:R-:W-:-:S04]  /*02c0*/  IMAD.HI.U32 R3, R3, R5, R2 ;  /* 0x0000000503037227 */ /* 0x000fc800078e0002 */
[----:B------:R-:W-:Y:S02]  /*02d0*/  IMAD.MOV R5, RZ, RZ, -R9 ;  /* 0x000000ffff057224 */ /* 0x000fe400078e0a09 */
[----:B------:R-:W-:-:S04]  /*02e0*/  IMAD.HI.U32 R2, R3, R6, RZ ;  /* 0x0000000603027227 */ /* 0x000fc800078e00ff */
[----:B------:R-:W-:Y:S02]  /*02f0*/  IMAD R3, R2, R5, R6 ;  /* 0x0000000502037224 */ /* 0x000fe400078e0206 */
[----:B------:R-:W0:Y:S03]  /*0300*/  S2R R5, SR_TID.Y ;  /* 0x0000000000057919 */ /* 0x000e260000002200 */
[----:B------:R-:W-:Y:S01]  /*0310*/  ISETP.GT.U32.AND P1, PT, R8, R3, PT ;  /* 0x000000030800720c */ /* 0x000fe20003f24070 */
[----:B------:R-:W2:-:S12]  /*0320*/  S2R R6, SR_TID.X ;  /* 0x0000000000067919 */ /* 0x000e980000002100 */
[-C--:B------:R-:W-:Y:S02]  /*0330*/  @!P1 IADD3 R3, PT, PT, R3, -R8.reuse, RZ ;  /* 0x8000000803039210 */ /* 0x080fe40007ffe0ff */
[----:B------:R-:W-:Y:S02]  /*0340*/  @!P1 IADD3 R2, PT, PT, R2, 0x1, RZ ;  /* 0x0000000102029810 */ /* 0x000fe40007ffe0ff */
[----:B------:R-:W-:Y:S02]  /*0350*/  ISETP.GE.U32.AND P0, PT, R3, R8, PT ;  /* 0x000000080300720c */ /* 0x000fe40003f06070 */
[C---:B------:R-:W-:Y:S02]  /*0360*/  LOP3.LUT R3, R0.reuse, R7, RZ, 0x3c, !PT ;  /* 0x0000000700037212 */ /* 0x040fe400078e3cff */
[----:B------:R-:W-:Y:S02]  /*0370*/  ISETP.NE.AND P1, PT, R0, RZ, PT ;  /* 0x000000ff0000720c */ /* 0x000fe40003f25270 */
[----:B------:R-:W-:Y:S01]  /*0380*/  ISETP.GE.AND P2, PT, R3, RZ, PT ;  /* 0x000000ff0300720c */ /* 0x000fe20003f46270 */
[----:B0-----:R-:W-:Y:S01]  /*0390*/  IMAD R3, R4, UR4, R5 ;  /* 0x0000000404037c24 */ /* 0x001fe2000f8e0205 */
[----:B-1----:R-:W-:-:S05]  /*03a0*/  UIMAD UR4, UR6, UR8, URZ ;  /* 0x00000008060472a4 */ /* 0x002fca000f8e02ff */
[----:B------:R-:W-:Y:S01]  /*03b0*/  @P0 VIADD R2, R2, 0x1 ;  /* 0x0000000102020836 */ /* 0x000fe20000000000 */
[----:B------:R-:W-:Y:S01]  /*03c0*/  ISETP.GE.AND P0, PT, R0, 0x1, PT ;  /* 0x000000010000780c */ /* 0x000fe20003f06270 */
[----:B--2---:R-:W-:Y:S01]  /*03d0*/  IMAD R3, R3, UR7, R6 ;  /* 0x0000000703037c24 */ /* 0x004fe2000f8e0206 */
[----:B------:R-:W-:-:S03]  /*03e0*/  UIMAD UR4, UR4, UR7, URZ ;  /* 0x00000007040472a4 */ /* 0x000fc6000f8e02ff */
[----:B------:R-:W-:Y:S02]  /*03f0*/  @!P2 IADD3 R2, PT, PT, -R2, RZ, RZ ;  /* 0x000000ff0202a210 */ /* 0x000fe40007ffe1ff */
[----:B------:R-:W-:Y:S01]  /*0400*/  @!P1 LOP3.LUT R2, RZ, R0, RZ, 0x33, !PT ;  /* 0x00000000ff029212 */ /* 0x000fe200078e33ff */
[----:B------:R-:W-:-:S03]  /*0410*/  IMAD R4, R4, UR4, RZ ;  /* 0x0000000404047c24 */ /* 0x000fc6000f8e02ff */
[----:B------:R-:W-:-:S13]  /*0420*/  ISETP.GE.OR P0, PT, R3, R2, !P0 ;  /* 0x000000020300720c */ /* 0x000fda0004706670 */
[----:B------:R-:W-:Y:S05]  /*0430*/  @P0 EXIT ;  /* 0x000000000000094d */ /* 0x000fea0003800000 */
[----:B------:R-:W-:Y:S01]  /*0440*/  LOP3.LUT R5, R0, 0x7ffffffc, RZ, 0xc0, !PT ;  /* 0x7ffffffc00057812 */ /* 0x000fe200078ec0ff */
[----:B------:R-:W0:Y:S03]  /*0450*/  LDCU.64 UR4, c[0x0][0x358] ;  /* 0x00006b00ff0477ac */ /* 0x000e260008000a00 */
[----:B------:R-:W-:-:S07]  /*0460*/  IADD3 R6, PT, PT, -R5, RZ, RZ ;  /* 0x000000ff05067210 */ /* 0x000fce0007ffe1ff */
.L_x_4:
[----:B-1----:R-:W1:Y:S01]  /*0470*/  LDCU UR6, c[0x0][0x398] ;  /* 0x00007300ff0677ac */ /* 0x002e620008000800 */
[C---:B------:R-:W-:Y:S01]  /*0480*/  ISETP.GE.U32.AND P1, PT, R0.reuse, 0x4, PT ;  /* 0x000000040000780c */ /* 0x040fe20003f26070 */
[----:B------:R-:W-:Y:S02]  /*0490*/  IMAD R7, R0, R3, RZ ;  /* 0x0000000300077224 */ /* 0x000fe400078e02ff */
[----:B------:R-:W-:Y:S02]  /*04a0*/  HFMA2 R28, -RZ, RZ, 0, 0 ;  /* 0x00000000ff1c7431 */ /* 0x000fe400000001ff */
[----:B-1----:R-:W-:Y:S02]  /*04b0*/  IMAD R8, R3, UR6, RZ ;  /* 0x0000000603087c24 */ /* 0x002fe4000f8e02ff */
[----:B------:R-:W-:-:S05]  /*04c0*/  IMAD.IADD R3, R4, 0x1, R3 ;  /* 0x0000000104037824 */ /* 0x000fca00078e0203 */
[----:B------:R-:W-:Y:S01]  /*04d0*/  ISETP.GE.AND P0, PT, R3, R2, PT ;  /* 0x000000020300720c */ /* 0x000fe20003f06270 */
[----:B---3--:R-:W-:-:S12]  /*04e0*/  @!P1 BRA `(.L_x_0) ;  /* 0x0000000400189947 */ /* 0x008fd80003800000 */
[----:B------:R-:W-:Y:S01]  /*04f0*/  MOV R9, R7 ;  /* 0x0000000700097202 */ /* 0x000fe20000000f00 */
[----:B------:R-:W-:Y:S01]  /*0500*/  IMAD.MOV.U32 R10, RZ, RZ, R8 ;  /* 0x000000ffff0a7224 */ /* 0x000fe200078e0008 */
[----:B------:R-:W-:-:S07]  /*0510*/  MOV R11, R6 ;  /* 0x00000006000b7202 */ /* 0x000fce0000000f00 */
.L_x_1:
[----:B-1----:R-:W1:Y:S08]  /*0520*/  LDC.64 R24, c[0x0][0x380] ;  /* 0x0000e000ff187b82 */ /* 0x002e700000000a00 */
[----:B------:R-:W2:Y:S01]  /*0530*/  LDC.64 R16, c[0x0][0x388] ;  /* 0x0000e200ff107b82 */ /* 0x000ea20000000a00 */
[----:B-1----:R-:W-:-:S05]  /*0540*/  IMAD.WIDE R24, R10, 0x8, R24 ;  /* 0x000000080a187825 */ /* 0x002fca00078e0218 */
[----:B0-----:R-:W3:Y:S01]  /*0550*/  LDG.E.64 R12, desc[UR4][R24.64] ;  /* 0x00000004180c7981 */ /* 0x001ee2000c1e1b00 */
[----:B--2---:R-:W-:-:S05]  /*0560*/  IMAD.WIDE R16, R9, 0x8, R16 ;  /* 0x0000000809107825 */ /* 0x004fca00078e0210 */
[----:B---3--:R0:W-:Y:S04]  /*0570*/  STG.E.64 desc[UR4][R16.64], R12 ;  /* 0x0000000c10007986 */ /* 0x0081e8000c101b04 */
[----:B------:R-:W2:Y:S01]  /*0580*/  LDG.E.64 R18, desc[UR4][R24.64+0x8] ;  /* 0x0000080418127981 */ /* 0x000ea2000c1e1b00 */
[----:B0-----:R-:W0:Y:S02]  /*0590*/  LDC.64 R12, c[0x0][0x390] ;  /* 0x0000e400ff0c7b82 */ /* 0x001e240000000a00 */
[----:B0-----:R-:W-:-:S05]  /*05a0*/  IMAD.WIDE R14, R12, 0x8, R16 ;  /* 0x000000080c0e7825 */ /* 0x001fca00078e0210 */
[----:B--2---:R-:W-:Y:S04]  /*05b0*/  STG.E.64 desc[UR4][R14.64], R18 ;  /* 0x000000120e007986 */ /* 0x004fe8000c101b04 */
[----:B------:R-:W2:Y:S01]  /*05c0*/  LDG.E.64 R20, desc[UR4][R24.64+0x10] ;  /* 0x0000100418147981 */ /* 0x000ea2000c1e1b00 */
[----:B------:R-:W-:-:S05]  /*05d0*/  IMAD.WIDE R26, R12, 0x10, R16 ;  /* 0x000000100c1a7825 */ /* 0x000fca00078e0210 */
[----:B--2---:R0:W-:Y:S04]  /*05e0*/  STG.E.64 desc[UR4][R26.64], R20 ;  /* 0x000000141a007986 */ /* 0x0041e8000c101b04 */
[----:B------:R-:W2:Y:S01]  /*05f0*/  LDG.E.64 R22, desc[UR4][R24.64+0x18] ;  /* 0x0000180418167981 */ /* 0x000ea2000c1e1b00 */
[----:B------:R-:W-:-:S04]  /*0600*/  IMAD.WIDE R28, R12, 0x18, R16 ;  /* 0x000000180c1c7825 */ /* 0x000fc800078e0210 */
[C---:B0-----:R-:W-:Y:S01]  /*0610*/  IMAD.WIDE R20, R13.reuse, 0x8, R24 ;  /* 0x000000080d147825 */ /* 0x041fe200078e0218 */
[----:B--2---:R-:W-:Y:S04]  /*0620*/  STG.E.64 desc[UR4][R28.64], R22 ;  /* 0x000000161c007986 */ /* 0x004fe8000c101b04 */
[----:B------:R-:W2:Y:S04]  /*0630*/  LDG.E.64 R24, desc[UR4][R20.64] ;  /* 0x0000000414187981 */ /* 0x000ea8000c1e1b00 */
[----:B--2---:R-:W-:Y:S04]  /*0640*/  STG.E.64 desc[UR4][R16.64+0x8], R24 ;  /* 0x0000081810007986 */ /* 0x004fe8000c101b04 */
[----:B------:R-:W2:Y:S04]  /*0650*/  LDG.E R12, desc[UR4][R20.64+0x8] ;  /* 0x00000804140c7981 */ /* 0x000ea8000c1e1900 */
[----:B--2---:R0:W-:Y:S04]  /*0660*/  STG.E desc[UR4][R14.64+0x8], R12 ;  /* 0x0000080c0e007986 */ /* 0x0041e8000c101904 */
[----:B------:R-:W2:Y:S04]  /*0670*/  LDG.E R19, desc[UR4][R20.64+0xc] ;  /* 0x00000c0414137981 */ /* 0x000ea8000c1e1900 */
[----:B--2---:R-:W-:Y:S04]  /*0680*/  STG.E desc[UR4][R14.64+0xc], R19 ;  /* 0x00000c130e007986 */ /* 0x004fe8000c101904 */
[----:B0-----:R-:W2:Y:S04]  /*0690*/  LDG.E R12, desc[UR4][R20.64+0x10] ;  /* 0x00001004140c7981 */ /* 0x001ea8000c1e1900 */
[----:B--2---:R-:W-:Y:S04]  /*06a0*/  STG.E desc[UR4][R26.64+0x8], R12 ;  /* 0x0000080c1a007986 */ /* 0x004fe8000c101904 */
[----:B------:R-:W2:Y:S04]  /*06b0*/  LDG.E R25, desc[UR4][R20.64+0x14] ;  /* 0x0000140414197981 */ /* 0x000ea8000c1e1900 */
[----:B--2---:R-:W-:Y:S04]  /*06c0*/  STG.E desc[UR4][R26.64+0xc], R25 ;  /* 0x00000c191a007986 */ /* 0x004fe8000c101904 */
[----:B------:R-:W2:Y:S04]  /*06d0*/  LDG.E R23, desc[UR4][R20.64+0x18] ;  /* 0x0000180414177981 */ /* 0x000ea8000c1e1900 */
[----:B--2---:R0:W-:Y:S04]  /*06e0*/  STG.E desc[UR4][R28.64+0x8], R23 ;  /* 0x000008171c007986 */ /* 0x0041e8000c101904 */
[----:B------:R-:W2:Y:S01]  /*06f0*/  LDG.E R24, desc[UR4][R20.64+0x1c] ;  /* 0x00001c0414187981 */ /* 0x000ea2000c1e1900 */
[----:B0-----:R-:W-:-:S03]  /*0700*/  IMAD.WIDE R22, R13, 0x8, R20 ;  /* 0x000000080d167825 */ /* 0x001fc600078e0214 */
[----:B--2---:R-:W-:Y:S04]  /*0710*/  STG.E desc[UR4][R28.64+0xc], R24 ;  /* 0x00000c181c007986 */ /* 0x004fe8000c101904 */
[----:B------:R-:W2:Y:S04]  /*0720*/  LDG.E.64 R18, desc[UR4][R22.64] ;  /* 0x0000000416127981 */ /* 0x000ea8000c1e1b00 */
[----:B--2---:R0:W-:Y:S04]  /*0730*/  STG.E.64 desc[UR4][R16.64+0x10], R18 ;  /* 0x0000101210007986 */ /* 0x0041e8000c101b04 */
[----:B0-----:R-:W2:Y:S04]  /*0740*/  LDG.E R19, desc[UR4][R22.64+0x8] ;  /* 0x0000080416137981 */ /* 0x001ea8000c1e1900 */
[----:B--2---:R-:W-:Y:S04]  /*0750*/  STG.E desc[UR4][R14.64+0x10], R19 ;  /* 0x000010130e007986 */ /* 0x004fe8000c101904 */
[----:B------:R-:W2:Y:S04]  /*0760*/  LDG.E R12, desc[UR4][R22.64+0xc] ;  /* 0x00000c04160c7981 */ /* 0x000ea8000c1e1900 */
[----:B--2---:R-:W-:Y:S04]  /*0770*/  STG.E desc[UR4][R14.64+0x14], R12 ;  /* 0x0000140c0e007986 */ /* 0x004fe8000c101904 */
[----:B------:R-:W2:Y:S04]  /*0780*/  LDG.E R25, desc[UR4][R22.64+0x10] ;  /* 0x0000100416197981 */ /* 0x000ea8000c1e1900 */
[----:B--2---:R0:W-:Y:S04]  /*0790*/  STG.E desc[UR4][R26.64+0x10], R25 ;  /* 0x000010191a007986 */ /* 0x0041e8000c101904 */
[----:B------:R-:W2:Y:S04]  /*07a0*/  LDG.E R21, desc[UR4][R22.64+0x14] ;  /* 0x0000140416157981 */ /* 0x000ea8000c1e1900 */
[----:B--2---:R1:W-:Y:S04]  /*07b0*/  STG.E desc[UR4][R26.64+0x14], R21 ;  /* 0x000014151a007986 */ /* 0x0043e8000c101904 */
[----:B------:R-:W2:Y:S04]  /*07c0*/  LDG.E R24, desc[UR4][R22.64+0x18] ;  /* 0x0000180416187981 */ /* 0x000ea8000c1e1900 */
[----:B--2---:R-:W-:Y:S04]  /*07d0*/  STG.E desc[UR4][R28.64+0x10], R24 ;  /* 0x000010181c007986 */ /* 0x004fe8000c101904 */
[----:B0-----:R-:W2:Y:S01]  /*07e0*/  LDG.E R25, desc[UR4][R22.64+0x1c] ;  /* 0x00001c0416197981 */ /* 0x001ea2000c1e1900 */
[----:B-1----:R-:W-:-:S03]  /*07f0*/  IMAD.WIDE R20, R13, 0x8, R22 ;  /* 0x000000080d147825 */ /* 0x002fc600078e0216 */
[----:B--2---:R-:W-:Y:S04]  /*0800*/  STG.E desc[UR4][R28.64+0x14], R25 ;  /* 0x000014191c007986 */ /* 0x004fe8000c101904 */
[----:B------:R-:W2:Y:S04]  /*0810*/  LDG.E.64 R18, desc[UR4][R20.64] ;  /* 0x0000000414127981 */ /* 0x000ea8000c1e1b00 */
[----:B--2---:R0:W-:Y:S04]  /*0820*/  STG.E.64 desc[UR4][R16.64+0x18], R18 ;  /* 0x0000181210007986 */ /* 0x0041e8000c101b04 */
[----:B------:R-:W2:Y:S04]  /*0830*/  LDG.E R12, desc[UR4][R20.64+0x8] ;  /* 0x00000804140c7981 */ /* 0x000ea8000c1e1900 */
[----:B--2---:R1:W-:Y:S04]  /*0840*/  STG.E desc[UR4][R14.64+0x18], R12 ;  /* 0x0000180c0e007986 */ /* 0x0043e8000c101904 */
[----:B0-----:R-:W2:Y:S04]  /*0850*/  LDG.E R17, desc[UR4][R20.64+0xc] ;  /* 0x00000c0414117981 */ /* 0x001ea8000c1e1900 */
[----:B--2---:R1:W-:Y:S04]  /*0860*/  STG.E desc[UR4][R14.64+0x1c], R17 ;  /* 0x00001c110e007986 */ /* 0x0043e8000c101904 */
[----:B------:R-:W2:Y:S04]  /*0870*/  LDG.E R23, desc[UR4][R20.64+0x10] ;  /* 0x0000100414177981 */ /* 0x000ea8000c1e1900 */
[----:B--2---:R1:W-:Y:S04]  /*0880*/  STG.E desc[UR4][R26.64+0x18], R23 ;  /* 0x000018171a007986 */ /* 0x0043e8000c101904 */
[----:B------:R-:W2:Y:S04]  /*0890*/  LDG.E R22, desc[UR4][R20.64+0x14] ;  /* 0x0000140414167981 */ /* 0x000ea8000c1e1900 */
[----:B--2---:R1:W-:Y:S04]  /*08a0*/  STG.E desc[UR4][R26.64+0x1c], R22 ;  /* 0x00001c161a007986 */ /* 0x0043e8000c101904 */
[----:B------:R-:W2:Y:S04]  /*08b0*/  LDG.E R25, desc[UR4][R20.64+0x18] ;  /* 0x0000180414197981 */ /* 0x000ea8000c1e1900 */
[----:B--2---:R1:W-:Y:S04]  /*08c0*/  STG.E desc[UR4][R28.64+0x18], R25 ;  /* 0x000018191c007986 */ /* 0x0043e8000c101904 */
[----:B------:R-:W2:Y:S01]  /*08d0*/  LDG.E R19, desc[UR4][R20.64+0x1c] ;  /* 0x00001c0414137981 */ /* 0x000ea2000c1e1900 */
[----:B------:R-:W-:Y:S01]  /*08e0*/  IADD3 R11, PT, PT, R11, 0x4, RZ ;  /* 0x000000040b0b7810 */ /* 0x000fe20007ffe0ff */
[----:B------:R-:W-:Y:S01]  /*08f0*/  IMAD R10, R13, 0x4, R10 ;  /* 0x000000040d0a7824 */ /* 0x000fe200078e020a */
[----:B------:R-:W-:-:S02]  /*0900*/  IADD3 R9, PT, PT, R9, 0x4, RZ ;  /* 0x0000000409097810 */ /* 0x000fc40007ffe0ff */
[----:B------:R-:W-:Y:S01]  /*0910*/  ISETP.NE.AND P1, PT, R11, RZ, PT ;  /* 0x000000ff0b00720c */ /* 0x000fe20003f25270 */
[----:B--2---:R1:W-:-:S12]  /*0920*/  STG.E desc[UR4][R28.64+0x1c], R19 ;  /* 0x00001c131c007986 */ /* 0x0043d8000c101904 */
[----:B------:R-:W-:Y:S05]  /*0930*/  @P1 BRA `(.L_x_1) ;  /* 0xfffffff800f81947 */ /* 0x000fea000383ffff */
[----:B-1----:R-:W-:-:S07]  /*0940*/  MOV R28, R5 ;  /* 0x00000005001c7202 */ /* 0x002fce0000000f00 */
.L_x_0:
[----:B------:R-:W-:-:S13]  /*0950*/  LOP3.LUT P1, R10, R0, 0x3, RZ, 0xc0, !PT ;  /* 0x00000003000a7812 */ /* 0x000fda000782c0ff */
[----:B------:R-:W-:Y:S05]  /*0960*/  @!P1 BRA `(.L_x_2) ;  /* 0x0000000000e49947 */ /* 0x000fea0003800000 */
[----:B------:R-:W-:Y:S02]  /*0970*/  ISETP.NE.AND P1, PT, R10, 0x1, PT ;  /* 0x000000010a00780c */ /* 0x000fe40003f25270 */
[----:B------:R-:W-:-:S04]  /*0980*/  LOP3.LUT R9, R0, 0x1, RZ, 0xc0, !PT ;  /* 0x0000000100097812 */ /* 0x000fc800078ec0ff */
[----:B------:R-:W-:-:S07]  /*0990*/  ISETP.NE.U32.AND P2, PT, R9, 0x1, PT ;  /* 0x000000010900780c */ /* 0x000fce0003f45070 */
[----:B------:R-:W-:Y:S06]  /*09a0*/  @!P1 BRA `(.L_x_3) ;  /* 0x0000000000889947 */ /* 0x000fec0003800000 */
[----:B------:R-:W1:Y:S08]  /*09b0*/  LDC.64 R10, c[0x0][0x390] ;  /* 0x0000e400ff0a7b82 */ /* 0x000e700000000a00 */
[----:B------:R-:W2:Y:S08]  /*09c0*/  LDC.64 R22, c[0x0][0x380] ;  /* 0x0000e000ff167b82 */ /* 0x000eb00000000a00 */
[----:B------:R-:W3:Y:S01]  /*09d0*/  LDC.64 R12, c[0x0][0x388] ;  /* 0x0000e200ff0c7b82 */ /* 0x000ee20000000a00 */
[----:B-1----:R-:W-:-:S04]  /*09e0*/  IMAD R9, R28, R11, R8 ;  /* 0x0000000b1c097224 */ /* 0x002fc800078e0208 */
[----:B--2---:R-:W-:-:S05]  /*09f0*/  IMAD.WIDE R22, R9, 0x8, R22 ;  /* 0x0000000809167825 */ /* 0x004fca00078e0216 */
[----:B0-----:R-:W2:Y:S01]  /*0a00*/  LDG.E.64 R26, desc[UR4][R22.64] ;  /* 0x00000004161a7981 */ /* 0x001ea2000c1e1b00 */
[----:B------:R-:W-:-:S04]  /*0a10*/  IMAD.IADD R9, R7, 0x1, R28 ;  /* 0x0000000107097824 */ /* 0x000fc800078e021c */
[----:B---3--:R-:W-:-:S05]  /*0a20*/  IMAD.WIDE R12, R9, 0x8, R12 ;  /* 0x00000008090c7825 */ /* 0x008fca00078e020c */
[----:B--2---:R-:W-:Y:S04]  /*0a30*/  STG.E.64 desc[UR4][R12.64], R26 ;  /* 0x0000001a0c007986 */ /* 0x004fe8000c101b04 */
[----:B------:R-:W2:Y:S01]  /*0a40*/  LDG.E.64 R16, desc[UR4][R22.64+0x8] ;  /* 0x0000080416107981 */ /* 0x000ea2000c1e1b00 */
[----:B------:R-:W-:-:S05]  /*0a50*/  IMAD.WIDE R14, R10, 0x8, R12 ;  /* 0x000000080a0e7825 */ /* 0x000fca00078e020c */
[----:B--2---:R0:W-:Y:S04]  /*0a60*/  STG.E.64 desc[UR4][R14.64], R16 ;  /* 0x000000100e007986 */ /* 0x0041e8000c101b04 */
[----:B------:R-:W2:Y:S01]  /*0a70*/  LDG.E.64 R24, desc[UR4][R22.64+0x10] ;  /* 0x0000100416187981 */ /* 0x000ea2000c1e1b00 */
[----:B0-----:R-:W-:-:S05]  /*0a80*/  IMAD.WIDE R16, R10, 0x8, R14 ;  /* 0x000000080a107825 */ /* 0x001fca00078e020e */
[----:B--2---:R0:W-:Y:S04]  /*0a90*/  STG.E.64 desc[UR4][R16.64], R24 ;  /* 0x0000001810007986 */ /* 0x0041e8000c101b04 */
[----:B------:R-:W2:Y:S01]  /*0aa0*/  LDG.E.64 R18, desc[UR4][R22.64+0x18] ;  /* 0x0000180416127981 */ /* 0x000ea2000c1e1b00 */
[----:B------:R-:W-:-:S04]  /*0ab0*/  IMAD.WIDE R20, R10, 0x8, R16 ;  /* 0x000000080a147825 */ /* 0x000fc800078e0210 */
[----:B------:R-:W-:Y:S01]  /*0ac0*/  IMAD.WIDE R10, R11, 0x8, R22 ;  /* 0x000000080b0a7825 */ /* 0x000fe200078e0216 */
[----:B--2---:R1:W-:Y:S04]  /*0ad0*/  STG.E.64 desc[UR4][R20.64], R18 ;  /* 0x0000001214007986 */ /* 0x0043e8000c101b04 */
[----:B------:R-:W2:Y:S04]  /*0ae0*/  LDG.E.64 R26, desc[UR4][R10.64] ;  /* 0x000000040a1a7981 */ /* 0x000ea8000c1e1b00 */
[----:B--2---:R2:W-:Y:S04]  /*0af0*/  STG.E.64 desc[UR4][R12.64+0x8], R26 ;  /* 0x0000081a0c007986 */ /* 0x0045e8000c101b04 */
[----:B------:R-:W3:Y:S04]  /*0b00*/  LDG.E R9, desc[UR4][R10.64+0x8] ;  /* 0x000008040a097981 */ /* 0x000ee8000c1e1900 */
[----:B---3--:R3:W-:Y:S04]  /*0b10*/  STG.E desc[UR4][R14.64+0x8], R9 ;  /* 0x000008090e007986 */ /* 0x0087e8000c101904 */
[----:B------:R-:W4:Y:S04]  /*0b20*/  LDG.E R29, desc[UR4][R10.64+0xc] ;  /* 0x00000c040a1d7981 */ /* 0x000f28000c1e1900 */
[----:B----4-:R3:W-:Y:S04]  /*0b30*/  STG.E desc[UR4][R14.64+0xc], R29 ;  /* 0x00000c1d0e007986 */ /* 0x0107e8000c101904 */
[----:B0-----:R-:W4:Y:S04]  /*0b40*/  LDG.E R25, desc[UR4][R10.64+0x10] ;  /* 0x000010040a197981 */ /* 0x001f28000c1e1900 */
[----:B----4-:R3:W-:Y:S04]  /*0b50*/  STG.E desc[UR4][R16.64+0x8], R25 ;  /* 0x0000081910007986 */ /* 0x0107e8000c101904 */
[----:B------:R-:W4:Y:S04]  /*0b60*/  LDG.E R23, desc[UR4][R10.64+0x14] ;  /* 0x000014040a177981 */ /* 0x000f28000c1e1900 */
[----:B----4-:R3:W-:Y:S04]  /*0b70*/  STG.E desc[UR4][R16.64+0xc], R23 ;  /* 0x00000c1710007986 */ /* 0x0107e8000c101904 */
[----:B-1----:R-:W4:Y:S04]  /*0b80*/  LDG.E R19, desc[UR4][R10.64+0x18] ;  /* 0x000018040a137981 */ /* 0x002f28000c1e1900 */
[----:B----4-:R3:W-:Y:S04]  /*0b90*/  STG.E desc[UR4][R20.64+0x8], R19 ;  /* 0x0000081314007986 */ /* 0x0107e8000c101904 */
[----:B--2---:R-:W2:Y:S01]  /*0ba0*/  LDG.E R13, desc[UR4][R10.64+0x1c] ;  /* 0x00001c040a0d7981 */ /* 0x004ea2000c1e1900 */
[----:B------:R-:W-:-:S03]  /*0bb0*/  IADD3 R28, PT, PT, R28, 0x2, RZ ;  /* 0x000000021c1c7810 */ /* 0x000fc60007ffe0ff */
[----:B--2---:R3:W-:Y:S04]  /*0bc0*/  STG.E desc[UR4][R20.64+0xc], R13 ;  /* 0x00000c0d14007986 */ /* 0x0047e8000c101904 */
.L_x_3:
[----:B------:R-:W-:Y:S05]  /*0bd0*/  @P2 BRA `(.L_x_2) ;  /* 0x0000000000482947 */ /* 0x000fea0003800000 */
[----:B------:R-:W1:Y:S08]  /*0be0*/  LDC.64 R10, c[0x0][0x390] ;  /* 0x0000e400ff0a7b82 */ /* 0x000e700000000a00 */
[----:B---3--:R-:W2:Y:S01]  /*0bf0*/  LDC.64 R12, c[0x0][0x380] ;  /* 0x0000e000ff0c7b82 */ /* 0x008ea20000000a00 */
[----:B-1----:R-:W-:-:S04]  /*0c00*/  IMAD R9, R28, R11, R8 ;  /* 0x0000000b1c097224 */ /* 0x002fc800078e0208 */
[----:B--2---:R-:W-:-:S03]  /*0c10*/  IMAD.WIDE R8, R9, 0x8, R12 ;  /* 0x0000000809087825 */ /* 0x004fc600078e020c */
[----:B------:R-:W1:Y:S02]  /*0c20*/  LDC.64 R12, c[0x0][0x388] ;  /* 0x0000e200ff0c7b82 */ /* 0x000e640000000a00 */
[----:B0-----:R-:W2:Y:S01]  /*0c30*/  LDG.E.64 R18, desc[UR4][R8.64] ;  /* 0x0000000408127981 */ /* 0x001ea2000c1e1b00 */
[----:B------:R-:W-:-:S05]  /*0c40*/  IADD3 R7, PT, PT, R7, R28, RZ ;  /* 0x0000001c07077210 */ /* 0x000fca0007ffe0ff */
[----:B-1----:R-:W-:-:S05]  /*0c50*/  IMAD.WIDE R12, R7, 0x8, R12 ;  /* 0x00000008070c7825 */ /* 0x002fca00078e020c */
[----:B--2---:R1:W-:Y:S04]  /*0c60*/  STG.E.64 desc[UR4][R12.64], R18 ;  /* 0x000000120c007986 */ /* 0x0043e8000c101b04 */
[----:B------:R-:W2:Y:S01]  /*0c70*/  LDG.E.64 R20, desc[UR4][R8.64+0x8] ;  /* 0x0000080408147981 */ /* 0x000ea2000c1e1b00 */
[----:B------:R-:W-:-:S05]  /*0c80*/  IMAD.WIDE R14, R10, 0x8, R12 ;  /* 0x000000080a0e7825 */ /* 0x000fca00078e020c */
[----:B--2---:R1:W-:Y:S04]  /*0c90*/  STG.E.64 desc[UR4][R14.64], R20 ;  /* 0x000000140e007986 */ /* 0x0043e8000c101b04 */
[----:B------:R-:W2:Y:S01]  /*0ca0*/  LDG.E.64 R22, desc[UR4][R8.64+0x10] ;  /* 0x0000100408167981 */ /* 0x000ea2000c1e1b00 */
[----:B------:R-:W-:-:S05]  /*0cb0*/  IMAD.WIDE R16, R10, 0x8, R14 ;  /* 0x000000080a107825 */ /* 0x000fca00078e020e */
[----:B--2---:R1:W-:Y:S04]  /*0cc0*/  STG.E.64 desc[UR4][R16.64], R22 ;  /* 0x0000001610007986 */ /* 0x0043e8000c101b04 */
[----:B------:R-:W2:Y:S01]  /*0cd0*/  LDG.E.64 R24, desc[UR4][R8.64+0x18] ;  /* 0x0000180408187981 */ /* 0x000ea2000c1e1b00 */
[----:B------:R-:W-:-:S05]  /*0ce0*/  IMAD.WIDE R10, R10, 0x8, R16 ;  /* 0x000000080a0a7825 */ /* 0x000fca00078e0210 */
[----:B--2---:R1:W-:Y:S02]  /*0cf0*/  STG.E.64 desc[UR4][R10.64], R24 ;  /* 0x000000180a007986 */ /* 0x0043e4000c101b04 */
.L_x_2:
[----:B------:R-:W-:Y:S05]  /*0d00*/  @!P0 BRA `(.L_x_4) ;  /* 0xfffffff400d88947 */ /* 0x000fea000383ffff */
[----:B0-----:R-:W-:Y:S05]  /*0d10*/  EXIT ;  /* 0x000000000000794d */ /* 0x001fea0003800000 */
.L_x_5:
[----:B------:R-:W-:-:S00]  /*0d20*/  BRA `(.L_x_5) ;  /* 0xfffffffc00fc7947 */ /* 0x000fc0000383ffff */
[----:B------:R-:W-:-:S00]  /*0d30*/  NOP ;  /* 0x0000000000007918 */ /* 0x000fc00000000000 */
        /* <DEDUP_REMOVED lines=12> */
.L_x_12:


//--------------------- .text._Z13bp_soa_to_aosP6float2S0_iii --------------------------
	.section	.text._Z13bp_soa_to_aosP6float2S0_iii,"ax",@progbits
	.align	128
        .global         _Z13bp_soa_to_aosP6float2S0_iii
        .type           _Z13bp_soa_to_aosP6float2S0_iii,@function
        .size           _Z13bp_soa_to_aosP6float2S0_iii,(.L_x_13 - _Z13bp_soa_to_aosP6float2S0_iii)
        .other          _Z13bp_soa_to_aosP6float2S0_iii,@"STO_CUDA_ENTRY STV_DEFAULT"
_Z13bp_soa_to_aosP6float2S0_iii:
.text._Z13bp_soa_to_aosP6float2S0_iii:
[----:B------:R-:W-:Y:S08]  /*0000*/  LDC R1, c[0x0][0x37c] ;  /* 0x0000df00ff017b82 */ /* 0x000ff00000000800 */
[----:B------:R-:W0:Y:S01]  /*0010*/  LDC.64 R2, c[0x0][0x390] ;  /* 0x0000e400ff027b82 */ /* 0x000e220000000a00 */
[----:B------:R-:W1:Y:S01]  /*0020*/  LDCU UR6, c[0x0][0x370] ;  /* 0x00006e00ff0677ac */ /* 0x000e620008000800 */
[----:B------:R-:W2:Y:S06]  /*0030*/  LDCU UR7, c[0x0][0x360] ;  /* 0x00006c00ff0777ac */ /* 0x000eac0008000800 */
[----:B------:R-:W3:Y:S08]  /*0040*/  LDC R4, c[0x0][0x398] ;  /* 0x0000e600ff047b82 */ /* 0x000ef00000000800 */
[----:B------:R-:W-:Y:S01]  /*0050*/  S2UR UR4, SR_CTAID.X ;  /* 0x00000000000479c3 */ /* 0x000fe20000002500 */
[----:B0-----:R-:W-:Y:S01]  /*0060*/  IABS R5, R3 ;  /* 0x0000000300057213 */ /* 0x001fe20000000000 */
[----:B------:R-:W-:-:S06]  /*0070*/  IMAD R11, R3, R2, RZ ;  /* 0x00000002030b7224 */ /* 0x000fcc00078e02ff */
[----:B------:R-:W1:Y:S01]  /*0080*/  S2UR UR5, SR_CTAID.Y ;  /* 0x00000000000579c3 */ /* 0x000e620000002600 */
[----:B------:R-:W0:Y:S01]  /*0090*/  I2F.RP R12, R5 ;  /* 0x00000005000c7306 */ /* 0x000e220000209400 */
[----:B------:R-:W-:Y:S02]  /*00a0*/  IABS R2, R11 ;  /* 0x0000000b00027213 */ /* 0x000fe40000000000 */
[-C--:B---3--:R-:W-:Y:S02]  /*00b0*/  IABS R0, R4.reuse ;  /* 0x0000000400007213 */ /* 0x088fe40000000000 */
[----:B------:R-:W-:-:S03]  /*00c0*/  LOP3.LUT R11, R11, R4, RZ, 0x3c, !PT ;  /* 0x000000040b0b7212 */ /* 0x000fc600078e3cff */
[----:B------:R-:W3:Y:S01]  /*00d0*/  I2F.RP R10, R0 ;  /* 0x00000000000a7306 */ /* 0x000ee20000209400 */
[----:B------:R-:W-:-:S07]  /*00e0*/  ISETP.GE.AND P1, PT, R11, RZ, PT ;  /* 0x000000ff0b00720c */ /* 0x000fce0003f26270 */
[----:B0-----:R-:W0:Y:S01]  /*00f0*/  MUFU.RCP R12, R12 ;  /* 0x0000000c000c7308 */ /* 0x001e220000001000 */
[----:B-1----:R-:W-:-:S07]  /*0100*/  UIMAD UR4, UR5, UR6, UR4 ;  /* 0x00000006050472a4 */ /* 0x002fce000f8e0204 */
[----:B---3--:R-:W1:Y:S01]  /*0110*/  MUFU.RCP R10, R10 ;  /* 0x0000000a000a7308 */ /* 0x008e620000001000 */
[----:B0-----:R-:W-:Y:S02]  /*0120*/  IADD3 R6, PT, PT, R12, 0xffffffe, RZ ;  /* 0x0ffffffe0c067810 */ /* 0x001fe40007ffe0ff */
[----:B------:R-:W0:Y:S05]  /*0130*/  S2R R12, SR_TID.X ;  /* 0x00000000000c7919 */ /* 0x000e2a0000002100 */
[----:B------:R3:W4:Y:S01]  /*0140*/  F2I.FTZ.U32.TRUNC.NTZ R7, R6 ;  /* 0x0000000600077305 */ /* 0x000722000021f000 */
[----:B-1----:R-:W-:Y:S02]  /*0150*/  IADD3 R8, PT, PT, R10, 0xffffffe, RZ ;  /* 0x0ffffffe0a087810 */ /* 0x002fe40007ffe0ff */
[----:B------:R-:W1:Y:S05]  /*0160*/  S2R R10, SR_TID.Y ;  /* 0x00000000000a7919 */ /* 0x000e6a0000002200 */
[----:B------:R5:W2:Y:S01]  /*0170*/  F2I.FTZ.U32.TRUNC.NTZ R9, R8 ;  /* 0x0000000800097305 */ /* 0x000aa2000021f000 */
[----:B---3--:R-:W-:-:S02]  /*0180*/  HFMA2 R6, -RZ, RZ, 0, 0 ;  /* 0x00000000ff067431 */ /* 0x008fc400000001ff */
[----:B----4-:R-:W-:Y:S02]  /*0190*/  IMAD.MOV R14, RZ, RZ, -R7 ;  /* 0x000000ffff0e7224 */ /* 0x010fe400078e0a07 */
[----:B-----5:R-:W-:Y:S02]  /*01a0*/  IMAD.MOV.U32 R8, RZ, RZ, RZ ;  /* 0x000000ffff087224 */ /* 0x020fe400078e00ff */
[----:B------:R-:W-:Y:S01]  /*01b0*/  IMAD R15, R14, R5, RZ ;  /* 0x000000050e0f7224 */ /* 0x000fe200078e02ff */
[----:B--2---:R-:W-:-:S03]  /*01c0*/  IADD3 R13, PT, PT, RZ, -R9, RZ ;  /* 0x80000009ff0d7210 */ /* 0x004fc60007ffe0ff */
[----:B------:R-:W-:-:S04]  /*01d0*/  IMAD.HI.U32 R7, R7, R15, R6 ;  /* 0x0000000f07077227 */ /* 0x000fc800078e0006 */
[-C--:B------:R-:W-:Y:S02]  /*01e0*/  IMAD R13, R13, R0.reuse, RZ ;  /* 0x000000000d0d7224 */ /* 0x080fe400078e02ff */
[----:B------:R-:W-:-:S04]  /*01f0*/  IMAD.HI.U32 R6, R7, R0, RZ ;  /* 0x0000000007067227 */ /* 0x000fc800078e00ff */
[----:B------:R-:W-:Y:S01]  /*0200*/  IMAD.HI.U32 R8, R9, R13, R8 ;  /* 0x0000000d09087227 */ /* 0x000fe200078e0008 */
[----:B------:R-:W-:-:S05]  /*0210*/  MOV R9, R2 ;  /* 0x0000000200097202 */ /* 0x000fca0000000f00 */
[----:B------:R-:W-:Y:S01]  /*0220*/  IMAD.HI.U32 R2, R8, R9, RZ ;  /* 0x0000000908027227 */ /* 0x000fe200078e00ff */
[----:B------:R-:W-:-:S03]  /*0230*/  IADD3 R8, PT, PT, -R6, RZ, RZ ;  /* 0x000000ff06087210 */ /* 0x000fc60007ffe1ff */
[----:B------:R-:W-:Y:S02]  /*0240*/  IMAD.MOV R7, RZ, RZ, -R2 ;  /* 0x000000ffff077224 */ /* 0x000fe400078e0a02 */
[C---:B------:R-:W-:Y:S02]  /*0250*/  IMAD R8, R5.reuse, R8, R0 ;  /* 0x0000000805087224 */ /* 0x040fe400078e0200 */
[C---:B------:R-:W-:Y:S02]  /*0260*/  IMAD R7, R0.reuse, R7, R9 ;  /* 0x0000000700077224 */ /* 0x040fe400078e0209 */
[----:B------:R-:W1:Y:S01]  /*0270*/  LDC R9, c[0x0][0x364] ;  /* 0x0000d900ff097b82 */ /* 0x000e620000000800 */
[----:B------:R-:W-:Y:S01]  /*0280*/  ISETP.GT.U32.AND P0, PT, R5, R8, PT ;  /* 0x000000080500720c */ /* 0x000fe20003f04070 */
[----:B------:R-:W2:Y:S01]  /*0290*/  LDCU UR8, c[0x0][0x374] ;  /* 0x00006e80ff0877ac */ /* 0x000ea20008000800 */
[----:B------:R-:W-:-:S11]  /*02a0*/  ISETP.GT.U32.AND P4, PT, R0, R7, PT ;  /* 0x000000070000720c */ /* 0x000fd60003f84070 */
[-C--:B------:R-:W-:Y:S01]  /*02b0*/  @!P0 IADD3 R8, PT, PT, R8, -R5.reuse, RZ ;  /* 0x8000000508088210 */ /* 0x080fe20007ffe0ff */
[----:B------:R-:W-:Y:S01]  /*02c0*/  @!P0 VIADD R6, R6, 0x1 ;  /* 0x0000000106068836 */ /* 0x000fe20000000000 */
[-C--:B------:R-:W-:Y:S02]  /*02d0*/  @!P4 IADD3 R7, PT, PT, R7, -R0.reuse, RZ ;  /* 0x800000000707c210 */ /* 0x080fe40007ffe0ff */
[----:B------:R-:W-:Y:S02]  /*02e0*/  ISETP.GE.U32.AND P5, PT, R8, R5, PT ;  /* 0x000000050800720c */ /* 0x000fe40003fa6070 */
[----:B------:R-:W-:Y:S02]  /*02f0*/  ISETP.GE.U32.AND P3, PT, R7, R0, PT ;  /* 0x000000000700720c */ /* 0x000fe40003f66070 */
[----:B------:R-:W-:Y:S02]  /*0300*/  LOP3.LUT R0, R4, R3, RZ, 0x3c, !PT ;  /* 0x0000000304007212 */ /* 0x000fe400078e3cff */
[----:B------:R-:W-:Y:S01]  /*0310*/  ISETP.NE.AND P0, PT, R3, RZ, PT ;  /* 0x000000ff0300720c */ /* 0x000fe20003f05270 */
[----:B-1----:R-:W-:Y:S01]  /*0320*/  IMAD R5, R9, UR4, R10 ;  /* 0x0000000409057c24 */ /* 0x002fe2000f8e020a */
[----:B------:R-:W-:Y:S01]  /*0330*/  ISETP.GE.AND P2, PT, R0, RZ, PT ;  /* 0x000000ff0000720c */ /* 0x000fe20003f46270 */
[----:B--2---:R-:W-:Y:S01]  /*0340*/  UIMAD UR4, UR6, UR8, URZ ;  /* 0x00000008060472a4 */ /* 0x004fe2000f8e02ff */
[----:B------:R-:W-:-:S02]  /*0350*/  @!P4 IADD3 R2, PT, PT, R2, 0x1, RZ ;  /* 0x000000010202c810 */ /* 0x000fc40007ffe0ff */
[----:B------:R-:W-:Y:S01]  /*0360*/  ISETP.NE.AND P4, PT, R4, RZ, PT ;  /* 0x000000ff0400720c */ /* 0x000fe20003f85270 */
[----:B------:R-:W-:Y:S01]  /*0370*/  UIMAD UR4, UR4, UR7, URZ ;  /* 0x00000007040472a4 */ /* 0x000fe2000f8e02ff */
[----:B------:R-:W-:Y:S01]  /*0380*/  @P5 IADD3 R6, PT, PT, R6, 0x1, RZ ;  /* 0x0000000106065810 */ /* 0x000fe20007ffe0ff */
[----:B------:R-:W-:-:S03]  /*0390*/  @P3 VIADD R2, R2, 0x1 ;  /* 0x0000000102023836 */ /* 0x000fc60000000000 */
[----:B------:R-:W-:Y:S02]  /*03a0*/  MOV R0, R6 ;  /* 0x0000000600007202 */ /* 0x000fe40000000f00 */
[----:B------:R-:W-:Y:S02]  /*03b0*/  @!P1 IADD3 R2, PT, PT, -R2, RZ, RZ ;  /* 0x000000ff02029210 */ /* 0x000fe40007ffe1ff */
[----:B------:R-:W-:Y:S02]  /*03c0*/  @!P2 IADD3 R0, PT, PT, -R0, RZ, RZ ;  /* 0x000000ff0000a210 */ /* 0x000fe40007ffe1ff */
[----:B------:R-:W-:Y:S01]  /*03d0*/  @!P0 LOP3.LUT R0, RZ, R3, RZ, 0x33, !PT ;  /* 0x00000003ff008212 */ /* 0x000fe200078e33ff */
[----:B0-----:R-:W-:Y:S01]  /*03e0*/  IMAD R3, R5, UR7, R12 ;  /* 0x0000000705037c24 */ /* 0x001fe2000f8e020c */
[----:B------:R-:W-:Y:S01]  /*03f0*/  @!P4 LOP3.LUT R2, RZ, R4, RZ, 0x33, !PT ;  /* 0x00000004ff02c212 */ /* 0x000fe200078e33ff */
[----:B------:R-:W-:Y:S01]  /*0400*/  IMAD R4, R9, UR4, RZ ;  /* 0x0000000409047c24 */ /* 0x000fe2000f8e02ff */
[----:B------:R-:W-:-:S04]  /*0410*/  ISETP.GE.AND P0, PT, R0, 0x1, PT ;  /* 0x000000010000780c */ /* 0x000fc80003f06270 */
[----:B------:R-:W-:-:S13]  /*0420*/  ISETP.GE.OR P0, PT, R3, R2, !P0 ;  /* 0x000000020300720c */ /* 0x000fda0004706670 */
[----:B------:R-:W-:Y:S05]  /*0430*/  @P0 EXIT ;  /* 0x000000000000094d */ /* 0x000fea0003800000 */
[----:B------:R-:W0:Y:S02]  /*0440*/  LDCU.64 UR4, c[0x0][0x358] ;  /* 0x00006b00ff0477ac */ /* 0x000e240008000a00 */
.L_x_10:
[----:B-1----:R-:W1:Y:S01]  /*0450*/  LDCU UR6, c[0x0][0x398] ;  /* 0x00007300ff0677ac */ /* 0x002e620008000800 */
[----:B------:R-:W-:Y:S01]  /*0460*/  ISETP.GE.U32.AND P0, PT, R0, 0x4, PT ;  /* 0x000000040000780c */ /* 0x000fe20003f06070 */
[----:B------:R-:W-:Y:S02]  /*0470*/  IMAD.MOV.U32 R5, RZ, RZ, RZ ;  /* 0x000000ffff057224 */ /* 0x000fe400078e00ff */
[----:B-1----:R-:W-:-:S10]  /*0480*/  IMAD R6, R3, UR6, RZ ;  /* 0x0000000603067c24 */ /* 0x002fd4000f8e02ff */
[----:B0---4-:R-:W-:Y:S05]  /*0490*/  @!P0 BRA `(.L_x_6) ;  /* 0x0000000400308947 */ /* 0x011fea0003800000 */
[C---:B------:R-:W-:Y:S01]  /*04a0*/  LOP3.LUT R5, R0.reuse, 0x7ffffffc, RZ, 0xc0, !PT ;  /* 0x7ffffffc00057812 */ /* 0x040fe200078ec0ff */
[----:B------:R-:W-:Y:S01]  /*04b0*/  IMAD R7, R0, R3, RZ ;  /* 0x0000000300077224 */ /* 0x000fe200078e02ff */
[----:B------:R-:W-:Y:S02]  /*04c0*/  MOV R8, R6 ;  /* 0x0000000600087202 */ /* 0x000fe40000000f00 */
[----:B------:R-:W-:-:S07]  /*04d0*/  IADD3 R9, PT, PT, -R5, RZ, RZ ;  /* 0x000000ff05097210 */ /* 0x000fce0007ffe1ff */
.L_x_7:
[----:B----4-:R-:W1:Y:S08]  /*04e0*/  LDC.64 R20, c[0x0][0x380] ;  /* 0x0000e000ff147b82 */ /* 0x010e700000000a00 */
[----:B------:R-:W2:Y:S08]  /*04f0*/  LDC.64 R12, c[0x0][0x388] ;  /* 0x0000e200ff0c7b82 */ /* 0x000eb00000000a00 */
[----:B------:R-:W3:Y:S01]  /*0500*/  LDC.64 R10, c[0x0][0x390] ;  /* 0x0000e400ff0a7b82 */ /* 0x000ee20000000a00 */
[----:B-1----:R-:W-:-:S05]  /*0510*/  IMAD.WIDE R20, R7, 0x8, R20 ;  /* 0x0000000807147825 */ /* 0x002fca00078e0214 */
[----:B0-----:R-:W4:Y:S01]  /*0520*/  LDG.E.64 R14, desc[UR4][R20.64] ;  /* 0x00000004140e7981 */ /* 0x001f22000c1e1b00 */
[----:B--2---:R-:W-:-:S04]  /*0530*/  IMAD.WIDE R12, R8, 0x8, R12 ;  /* 0x00000008080c7825 */ /* 0x004fc800078e020c */
[C-C-:B---3--:R-:W-:Y:S01]  /*0540*/  IMAD.WIDE R18, R10.reuse, 0x8, R20.reuse ;  /* 0x000000080a127825 */ /* 0x148fe200078e0214 */
[----:B----4-:R0:W-:Y:S04]  /*0550*/  STG.E.64 desc[UR4][R12.64], R14 ;  /* 0x0000000e0c007986 */ /* 0x0101e8000c101b04 */
[----:B------:R-:W2:Y:S01]  /*0560*/  LDG.E.64 R26, desc[UR4][R18.64] ;  /* 0x00000004121a7981 */ /* 0x000ea2000c1e1b00 */
[----:B------:R-:W-:-:S03]  /*0570*/  IMAD.WIDE R16, R10, 0x10, R20 ;  /* 0x000000100a107825 */ /* 0x000fc600078e0214 */
[----:B--2---:R-:W-:Y:S04]  /*0580*/  STG.E.64 desc[UR4][R12.64+0x8], R26 ;  /* 0x0000081a0c007986 */ /* 0x004fe8000c101b04 */
[----:B------:R-:W2:Y:S01]  /*0590*/  LDG.E.64 R22, desc[UR4][R16.64] ;  /* 0x0000000410167981 */ /* 0x000ea2000c1e1b00 */
[----:B0-----:R-:W-:-:S03]  /*05a0*/  IMAD.WIDE R14, R10, 0x18, R20 ;  /* 0x000000180a0e7825 */ /* 0x001fc600078e0214 */
[----:B--2---:R0:W-:Y:S04]  /*05b0*/  STG.E.64 desc[UR4][R12.64+0x10], R22 ;  /* 0x000010160c007986 */ /* 0x0041e8000c101b04 */
[----:B------:R-:W2:Y:S01]  /*05c0*/  LDG.E.64 R24, desc[UR4][R14.64] ;  /* 0x000000040e187981 */ /* 0x000ea2000c1e1b00 */
[----:B------:R-:W-:-:S03]  /*05d0*/  IMAD.WIDE R28, R11, 0x8, R12 ;  /* 0x000000080b1c7825 */ /* 0x000fc600078e020c */
[----:B--2---:R1:W-:Y:S04]  /*05e0*/  STG.E.64 desc[UR4][R12.64+0x18], R24 ;  /* 0x000018180c007986 */ /* 0x0043e8000c101b04 */
[----:B------:R-:W2:Y:S04]  /*05f0*/  LDG.E R10, desc[UR4][R20.64+0x8] ;  /* 0x00000804140a7981 */ /* 0x000ea8000c1e1900 */
[----:B--2---:R2:W-:Y:S04]  /*0600*/  STG.E desc[UR4][R28.64], R10 ;  /* 0x0000000a1c007986 */ /* 0x0045e8000c101904 */
[----:B0-----:R-:W3:Y:S04]  /*0610*/  LDG.E R23, desc[UR4][R20.64+0xc] ;  /* 0x00000c0414177981 */ /* 0x001ee8000c1e1900 */
[----:B---3--:R0:W-:Y:S04]  /*0620*/  STG.E desc[UR4][R28.64+0x4], R23 ;  /* 0x000004171c007986 */ /* 0x0081e8000c101904 */
[----:B------:R-:W3:Y:S04]  /*0630*/  LDG.E R27, desc[UR4][R18.64+0x8] ;  /* 0x00000804121b7981 */ /* 0x000ee8000c1e1900 */
[----:B---3--:R3:W-:Y:S04]  /*0640*/  STG.E desc[UR4][R28.64+0x8], R27 ;  /* 0x0000081b1c007986 */ /* 0x0087e8000c101904 */
[----:B------:R-:W4:Y:S04]  /*0650*/  LDG.E R26, desc[UR4][R18.64+0xc] ;  /* 0x00000c04121a7981 */ /* 0x000f28000c1e1900 */
[----:B----4-:R-:W-:Y:S04]  /*0660*/  STG.E desc[UR4][R28.64+0xc], R26 ;  /* 0x00000c1a1c007986 */ /* 0x010fe8000c101904 */
[----:B-1----:R-:W4:Y:S04]  /*0670*/  LDG.E R13, desc[UR4][R16.64+0x8] ;  /* 0x00000804100d7981 */ /* 0x002f28000c1e1900 */
[----:B----4-:R1:W-:Y:S04]  /*0680*/  STG.E desc[UR4][R28.64+0x10], R13 ;  /* 0x0000100d1c007986 */ /* 0x0103e8000c101904 */
[----:B------:R-:W4:Y:S04]  /*0690*/  LDG.E R25, desc[UR4][R16.64+0xc] ;  /* 0x00000c0410197981 */ /* 0x000f28000c1e1900 */
[----:B----4-:R4:W-:Y:S04]  /*06a0*/  STG.E desc[UR4][R28.64+0x14], R25 ;  /* 0x000014191c007986 */ /* 0x0109e8000c101904 */
[----:B--2---:R-:W2:Y:S04]  /*06b0*/  LDG.E R10, desc[UR4][R14.64+0x8] ;  /* 0x000008040e0a7981 */ /* 0x004ea8000c1e1900 */
[----:B--2---:R2:W-:Y:S04]  /*06c0*/  STG.E desc[UR4][R28.64+0x18], R10 ;  /* 0x0000180a1c007986 */ /* 0x0045e8000c101904 */
[----:B------:R-:W5:Y:S01]  /*06d0*/  LDG.E R12, desc[UR4][R14.64+0xc] ;  /* 0x00000c040e0c7981 */ /* 0x000f62000c1e1900 */
[----:B0-----:R-:W-:-:S03]  /*06e0*/  IMAD.WIDE R22, R11, 0x8, R28 ;  /* 0x000000080b167825 */ /* 0x001fc600078e021c */
[----:B-----5:R0:W-:Y:S04]  /*06f0*/  STG.E desc[UR4][R28.64+0x1c], R12 ;  /* 0x00001c0c1c007986 */ /* 0x0201e8000c101904 */
[----:B---3--:R-:W3:Y:S04]  /*0700*/  LDG.E R27, desc[UR4][R20.64+0x10] ;  /* 0x00001004141b7981 */ /* 0x008ee8000c1e1900 */
[----:B---3--:R3:W-:Y:S04]  /*0710*/  STG.E desc[UR4][R22.64], R27 ;  /* 0x0000001b16007986 */ /* 0x0087e8000c101904 */
[----:B------:R-:W5:Y:S04]  /*0720*/  LDG.E R24, desc[UR4][R20.64+0x14] ;  /* 0x0000140414187981 */ /* 0x000f68000c1e1900 */
[----:B-----5:R5:W-:Y:S04]  /*0730*/  STG.E desc[UR4][R22.64+0x4], R24 ;  /* 0x0000041816007986 */ /* 0x020be8000c101904 */
[----:B-1----:R-:W4:Y:S04]  /*0740*/  LDG.E R13, desc[UR4][R18.64+0x10] ;  /* 0x00001004120d7981 */ /* 0x002f28000c1e1900 */
[----:B----4-:R1:W-:Y:S04]  /*0750*/  STG.E desc[UR4][R22.64+0x8], R13 ;  /* 0x0000080d16007986 */ /* 0x0103e8000c101904 */
[----:B------:R-:W4:Y:S04]  /*0760*/  LDG.E R25, desc[UR4][R18.64+0x14] ;  /* 0x0000140412197981 */ /* 0x000f28000c1e1900 */
[----:B----4-:R4:W-:Y:S04]  /*0770*/  STG.E desc[UR4][R22.64+0xc], R25 ;  /* 0x00000c1916007986 */ /* 0x0109e8000c101904 */
[----:B--2---:R-:W2:Y:S04]  /*0780*/  LDG.E R10, desc[UR4][R16.64+0x10] ;  /* 0x00001004100a7981 */ /* 0x004ea8000c1e1900 */
[----:B--2---:R2:W-:Y:S04]  /*0790*/  STG.E desc[UR4][R22.64+0x10], R10 ;  /* 0x0000100a16007986 */ /* 0x0045e8000c101904 */
[----:B0-----:R-:W3:Y:S04]  /*07a0*/  LDG.E R29, desc[UR4][R16.64+0x14] ;  /* 0x00001404101d7981 */ /* 0x001ee8000c1e1900 */
[----:B---3--:R0:W-:Y:S04]  /*07b0*/  STG.E desc[UR4][R22.64+0x14], R29 ;  /* 0x0000141d16007986 */ /* 0x0081e8000c101904 */
[----:B------:R-:W3:Y:S04]  /*07c0*/  LDG.E R27, desc[UR4][R14.64+0x10] ;  /* 0x000010040e1b7981 */ /* 0x000ee8000c1e1900 */
[----:B---3--:R3:W-:Y:S04]  /*07d0*/  STG.E desc[UR4][R22.64+0x18], R27 ;  /* 0x0000181b16007986 */ /* 0x0087e8000c101904 */
[----:B-----5:R-:W5:Y:S01]  /*07e0*/  LDG.E R24, desc[UR4][R14.64+0x14] ;  /* 0x000014040e187981 */ /* 0x020f62000c1e1900 */
[----:B-1----:R-:W-:-:S03]  /*07f0*/  IMAD.WIDE R12, R11, 0x8, R22 ;  /* 0x000000080b0c7825 */ /* 0x002fc600078e0216 */
[----:B-----5:R1:W-:Y:S04]  /*0800*/  STG.E desc[UR4][R22.64+0x1c], R24 ;  /* 0x00001c1816007986 */ /* 0x0203e8000c101904 */
[----:B------:R-:W5:Y:S04]  /*0810*/  LDG.E R26, desc[UR4][R20.64+0x18] ;  /* 0x00001804141a7981 */ /* 0x000f68000c1e1900 */
[----:B-----5:R0:W-:Y:S04]  /*0820*/  STG.E desc[UR4][R12.64], R26 ;  /* 0x0000001a0c007986 */ /* 0x0201e8000c101904 */
[----:B----4-:R-:W4:Y:S04]  /*0830*/  LDG.E R25, desc[UR4][R20.64+0x1c] ;  /* 0x00001c0414197981 */ /* 0x010f28000c1e1900 */
[----:B----4-:R4:W-:Y:S04]  /*0840*/  STG.E desc[UR4][R12.64+0x4], R25 ;  /* 0x000004190c007986 */ /* 0x0109e8000c101904 */
[----:B--2---:R-:W2:Y:S04]  /*0850*/  LDG.E R10, desc[UR4][R18.64+0x18] ;  /* 0x00001804120a7981 */ /* 0x004ea8000c1e1900 */
[----:B--2---:R4:W-:Y:S04]  /*0860*/  STG.E desc[UR4][R12.64+0x8], R10 ;  /* 0x0000080a0c007986 */ /* 0x0049e8000c101904 */
[----:B0-----:R-:W2:Y:S04]  /*0870*/  LDG.E R29, desc[UR4][R18.64+0x1c] ;  /* 0x00001c04121d7981 */ /* 0x001ea8000c1e1900 */
[----:B--2---:R4:W-:Y:S04]  /*0880*/  STG.E desc[UR4][R12.64+0xc], R29 ;  /* 0x00000c1d0c007986 */ /* 0x0049e8000c101904 */
[----:B---3--:R-:W2:Y:S04]  /*0890*/  LDG.E R27, desc[UR4][R16.64+0x18] ;  /* 0x00001804101b7981 */ /* 0x008ea8000c1e1900 */
[----:B--2---:R4:W-:Y:S04]  /*08a0*/  STG.E desc[UR4][R12.64+0x10], R27 ;  /* 0x0000101b0c007986 */ /* 0x0049e8000c101904 */
[----:B-1----:R-:W2:Y:S04]  /*08b0*/  LDG.E R23, desc[UR4][R16.64+0x1c] ;  /* 0x00001c0410177981 */ /* 0x002ea8000c1e1900 */
        /* <DEDUP_REMOVED lines=10> */
.L_x_6:
[----:B------:R-:W-:-:S13]  /*0960*/  LOP3.LUT P0, R8, R0, 0x3, RZ, 0xc0, !PT ;  /* 0x0000000300087812 */ /* 0x000fda000780c0ff */
[----:B------:R-:W-:Y:S05]  /*0970*/  @!P0 BRA `(.L_x_8) ;  /* 0x0000000000ec8947 */ /* 0x000fea0003800000 */
[----:B------:R-:W-:Y:S02]  /*0980*/  ISETP.NE.AND P0, PT, R8, 0x1, PT ;  /* 0x000000010800780c */ /* 0x000fe40003f05270 */
[----:B------:R-:W-:-:S04]  /*0990*/  LOP3.LUT R7, R0, 0x1, RZ, 0xc0, !PT ;  /* 0x0000000100077812 */ /* 0x000fc800078ec0ff */
[----:B------:R-:W-:-:S07]  /*09a0*/  ISETP.NE.U32.AND P1, PT, R7, 0x1, PT ;  /* 0x000000010700780c */ /* 0x000fce0003f25070 */
[----:B------:R-:W-:Y:S06]  /*09b0*/  @!P0 BRA `(.L_x_9) ;  /* 0x0000000000908947 */ /* 0x000fec0003800000 */
[----:B------:R-:W1:Y:S01]  /*09c0*/  LDC.64 R8, c[0x0][0x380] ;  /* 0x0000e000ff087b82 */ /* 0x000e620000000a00 */
[----:B------:R-:W-:-:S07]  /*09d0*/  IMAD R7, R0, R3, R5 ;  /* 0x0000000300077224 */ /* 0x000fce00078e0205 */
[----:B----4-:R-:W2:Y:S08]  /*09e0*/  LDC.64 R10, c[0x0][0x390] ;  /* 0x0000e400ff0a7b82 */ /* 0x010eb00000000a00 */
[----:B------:R-:W3:Y:S01]  /*09f0*/  LDC.64 R14, c[0x0][0x388] ;  /* 0x0000e200ff0e7b82 */ /* 0x000ee20000000a00 */
[----:B-1----:R-:W-:-:S05]  /*0a00*/  IMAD.WIDE R8, R7, 0x8, R8 ;  /* 0x0000000807087825 */ /* 0x002fca00078e0208 */
[----:B0-----:R-:W4:Y:S01]  /*0a10*/  LDG.E.64 R20, desc[UR4][R8.64] ;  /* 0x0000000408147981 */ /* 0x001f22000c1e1b00 */
[----:B--2---:R-:W-:Y:S02]  /*0a20*/  IMAD R7, R5, R11, R6 ;  /* 0x0000000b05077224 */ /* 0x004fe400078e0206 */
[----:B------:R-:W-:-:S04]  /*0a30*/  IMAD.WIDE R12, R10, 0x8, R8 ;  /* 0x000000080a0c7825 */ /* 0x000fc800078e0208 */
[----:B---3--:R-:W-:-:S05]  /*0a40*/  IMAD.WIDE R14, R7, 0x8, R14 ;  /* 0x00000008070e7825 */ /* 0x008fca00078e020e */
[----:B----4-:R0:W-:Y:S04]  /*0a50*/  STG.E.64 desc[UR4][R14.64], R20 ;  /* 0x000000140e007986 */ /* 0x0101e8000c101b04 */
[----:B------:R-:W2:Y:S01]  /*0a60*/  LDG.E.64 R22, desc[UR4][R12.64] ;  /* 0x000000040c167981 */ /* 0x000ea2000c1e1b00 */
[----:B------:R-:W-:-:S03]  /*0a70*/  IMAD.WIDE R16, R10, 0x8, R12 ;  /* 0x000000080a107825 */ /* 0x000fc600078e020c */
[----:B--2---:R1:W-:Y:S04]  /*0a80*/  STG.E.64 desc[UR4][R14.64+0x8], R22 ;  /* 0x000008160e007986 */ /* 0x0043e8000c101b04 */
[----:B------:R-:W2:Y:S01]  /*0a90*/  LDG.E.64 R24, desc[UR4][R16.64] ;  /* 0x0000000410187981 */ /* 0x000ea2000c1e1b00 */
[----:B------:R-:W-:-:S03]  /*0aa0*/  IMAD.WIDE R18, R10, 0x8, R16 ;  /* 0x000000080a127825 */ /* 0x000fc600078e0210 */
[----:B--2---:R2:W-:Y:S04]  /*0ab0*/  STG.E.64 desc[UR4][R14.64+0x10], R24 ;  /* 0x000010180e007986 */ /* 0x0045e8000c101b04 */
[----:B------:R-:W3:Y:S01]  /*0ac0*/  LDG.E.64 R26, desc[UR4][R18.64] ;  /* 0x00000004121a7981 */ /* 0x000ee2000c1e1b00 */
[----:B------:R-:W-:-:S03]  /*0ad0*/  IMAD.WIDE R10, R11, 0x8, R14 ;  /* 0x000000080b0a7825 */ /* 0x000fc600078e020e */
[----:B---3--:R3:W-:Y:S04]  /*0ae0*/  STG.E.64 desc[UR4][R14.64+0x18], R26 ;  /* 0x0000181a0e007986 */ /* 0x0087e8000c101b04 */
[----:B------:R-:W4:Y:S04]  /*0af0*/  LDG.E R7, desc[UR4][R8.64+0x8] ;  /* 0x0000080408077981 */ /* 0x000f28000c1e1900 */
[----:B----4-:R4:W-:Y:S04]  /*0b00*/  STG.E desc[UR4][R10.64], R7 ;  /* 0x000000070a007986 */ /* 0x0109e8000c101904 */
[----:B0-----:R-:W5:Y:S04]  /*0b10*/  LDG.E R21, desc[UR4][R8.64+0xc] ;  /* 0x00000c0408157981 */ /* 0x001f68000c1e1900 */
[----:B-----5:R0:W-:Y:S04]  /*0b20*/  STG.E desc[UR4][R10.64+0x4], R21 ;  /* 0x000004150a007986 */ /* 0x0201e8000c101904 */
[----:B-1----:R-:W5:Y:S04]  /*0b30*/  LDG.E R23, desc[UR4][R12.64+0x8] ;  /* 0x000008040c177981 */ /* 0x002f68000c1e1900 */
[----:B-----5:R0:W-:Y:S04]  /*0b40*/  STG.E desc[UR4][R10.64+0x8], R23 ;  /* 0x000008170a007986 */ /* 0x0201e8000c101904 */
[----:B------:R-:W5:Y:S04]  /*0b50*/  LDG.E R29, desc[UR4][R12.64+0xc] ;  /* 0x00000c040c1d7981 */ /* 0x000f68000c1e1900 */
[----:B-----5:R0:W-:Y:S04]  /*0b60*/  STG.E desc[UR4][R10.64+0xc], R29 ;  /* 0x00000c1d0a007986 */ /* 0x0201e8000c101904 */
[----:B--2---:R-:W2:Y:S04]  /*0b70*/  LDG.E R25, desc[UR4][R16.64+0x8] ;  /* 0x0000080410197981 */ /* 0x004ea8000c1e1900 */
[----:B--2---:R0:W-:Y:S04]  /*0b80*/  STG.E desc[UR4][R10.64+0x10], R25 ;  /* 0x000010190a007986 */ /* 0x0041e8000c101904 */
[----:B---3--:R-:W2:Y:S04]  /*0b90*/  LDG.E R15, desc[UR4][R16.64+0xc] ;  /* 0x00000c04100f7981 */ /* 0x008ea8000c1e1900 */
[----:B--2---:R0:W-:Y:S04]  /*0ba0*/  STG.E desc[UR4][R10.64+0x14], R15 ;  /* 0x0000140f0a007986 */ /* 0x0041e8000c101904 */
[----:B----4-:R-:W2:Y:S04]  /*0bb0*/  LDG.E R7, desc[UR4][R18.64+0x8] ;  /* 0x0000080412077981 */ /* 0x010ea8000c1e1900 */
[----:B--2---:R0:W-:Y:S04]  /*0bc0*/  STG.E desc[UR4][R10.64+0x18], R7 ;  /* 0x000018070a007986 */ /* 0x0041e8000c101904 */
[----:B------:R-:W2:Y:S01]  /*0bd0*/  LDG.E R9, desc[UR4][R18.64+0xc] ;  /* 0x00000c0412097981 */ /* 0x000ea2000c1e1900 */
[----:B------:R-:W-:-:S03]  /*0be0*/  IADD3 R5, PT, PT, R5, 0x2, RZ ;  /* 0x0000000205057810 */ /* 0x000fc60007ffe0ff */
[----:B--2---:R0:W-:Y:S04]  /*0bf0*/  STG.E desc[UR4][R10.64+0x1c], R9 ;  /* 0x00001c090a007986 */ /* 0x0041e8000c101904 */
.L_x_9:
[----:B------:R-:W-:Y:S05]  /*0c00*/  @P1 BRA `(.L_x_8) ;  /* 0x0000000000481947 */ /* 0x000fea0003800000 */
[----:B0---4-:R-:W0:Y:S01]  /*0c10*/  LDC.64 R10, c[0x0][0x380] ;  /* 0x0000e000ff0a7b82 */ /* 0x011e220000000a00 */
[----:B------:R-:W-:-:S07]  /*0c20*/  IMAD R7, R0, R3, R5 ;  /* 0x0000000300077224 */ /* 0x000fce00078e0205 */
[----:B------:R-:W1:Y:S08]  /*0c30*/  LDC.64 R8, c[0x0][0x390] ;  /* 0x0000e400ff087b82 */ /* 0x000e700000000a00 */
[----:B------:R-:W2:Y:S01]  /*0c40*/  LDC.64 R12, c[0x0][0x388] ;  /* 0x0000e200ff0c7b82 */ /* 0x000ea20000000a00 */
[----:B0-----:R-:W-:-:S05]  /*0c50*/  IMAD.WIDE R10, R7, 0x8, R10 ;  /* 0x00000008070a7825 */ /* 0x001fca00078e020a */
[----:B------:R-:W3:Y:S01]  /*0c60*/  LDG.E.64 R16, desc[UR4][R10.64] ;  /* 0x000000040a107981 */ /* 0x000ee2000c1e1b00 */
[----:B-1----:R-:W-:-:S04]  /*0c70*/  IMAD R7, R5, R9, R6 ;  /* 0x0000000905077224 */ /* 0x002fc800078e0206 */
[----:B--2---:R-:W-:-:S04]  /*0c80*/  IMAD.WIDE R6, R7, 0x8, R12 ;  /* 0x0000000807067825 */ /* 0x004fc800078e020c */
[C---:B------:R-:W-:Y:S01]  /*0c90*/  IMAD.WIDE R12, R8.reuse, 0x8, R10 ;  /* 0x00000008080c7825 */ /* 0x040fe200078e020a */
[----:B---3--:R1:W-:Y:S04]  /*0ca0*/  STG.E.64 desc[UR4][R6.64], R16 ;  /* 0x0000001006007986 */ /* 0x0083e8000c101b04 */
[----:B------:R-:W2:Y:S01]  /*0cb0*/  LDG.E.64 R18, desc[UR4][R12.64] ;  /* 0x000000040c127981 */ /* 0x000ea2000c1e1b00 */
[----:B------:R-:W-:-:S03]  /*0cc0*/  IMAD.WIDE R14, R8, 0x8, R12 ;  /* 0x00000008080e7825 */ /* 0x000fc600078e020c */
[----:B--2---:R1:W-:Y:S04]  /*0cd0*/  STG.E.64 desc[UR4][R6.64+0x8], R18 ;  /* 0x0000081206007986 */ /* 0x0043e8000c101b04 */
[----:B------:R-:W2:Y:S01]  /*0ce0*/  LDG.E.64 R20, desc[UR4][R14.64] ;  /* 0x000000040e147981 */ /* 0x000ea2000c1e1b00 */
[----:B------:R-:W-:-:S03]  /*0cf0*/  IMAD.WIDE R8, R8, 0x8, R14 ;  /* 0x0000000808087825 */ /* 0x000fc600078e020e */
[----:B--2---:R1:W-:Y:S04]  /*0d00*/  STG.E.64 desc[UR4][R6.64+0x10], R20 ;  /* 0x0000101406007986 */ /* 0x0043e8000c101b04 */
[----:B------:R-:W2:Y:S04]  /*0d10*/  LDG.E.64 R8, desc[UR4][R8.64] ;  /* 0x0000000408087981 */ /* 0x000ea8000c1e1b00 */
[----:B--2---:R1:W-:Y:S02]  /*0d20*/  STG.E.64 desc[UR4][R6.64+0x18], R8 ;  /* 0x0000180806007986 */ /* 0x0043e4000c101b04 */
.L_x_8:
[----:B------:R-:W-:-:S04]  /*0d30*/  IADD3 R3, PT, PT, R4, R3, RZ ;  /* 0x0000000304037210 */ /* 0x000fc80007ffe0ff */
[----:B------:R-:W-:-:S13]  /*0d40*/  ISETP.GE.AND P0, PT, R3, R2, PT ;  /* 0x000000020300720c */ /* 0x000fda0003f06270 */
[----:B------:R-:W-:Y:S05]  /*0d50*/  @!P0 BRA `(.L_x_10) ;  /* 0xfffffff400bc8947 */ /* 0x000fea000383ffff */
[----:B0-----:R-:W-:Y:S05]  /*0d60*/  EXIT ;  /* 0x000000000000794d */ /* 0x001fea0003800000 */
.L_x_11:
        /* <DEDUP_REMOVED lines=9> */
.L_x_13:


//--------------------- .nv.shared.reserved.0     --------------------------
	.section	.nv.shared.reserved.0,"aw",@nobits
	.weak		__nv_reservedSMEM_offset_0_alias
	.size		__nv_reservedSMEM_offset_0_alias, 0, 64
	.other		__nv_reservedSMEM_offset_0_alias,@"STO_CUDA_RESERVED_SHARED STV_DEFAULT"
__nv_reservedSMEM_offset_0_alias:
	.zero		0
	.zero		64


//--------------------- .nv.constant0._Z13bp_aos_to_soaP6float2S0_iii --------------------------
	.section	.nv.constant0._Z13bp_aos_to_soaP6float2S0_iii,"a",@progbits
	.sectionflags	@""
	.align	4
.nv.constant0._Z13bp_aos_to_soaP6float2S0_iii:
	.zero		924


//--------------------- .nv.constant0._Z13bp_soa_to_aosP6float2S0_iii --------------------------
	.section	.nv.constant0._Z13bp_soa_to_aosP6float2S0_iii,"a",@progbits
	.sectionflags	@""
	.align	4
.nv.constant0._Z13bp_soa_to_aosP6float2S0_iii:
	.zero		924


//--------------------- SYMBOLS --------------------------

	.type		.nv.reservedSmem.offset0,@object
	.size		.nv.reservedSmem.offset0,0x4
